	.target	sm_103a

	.elftype	@"ET_EXEC"


//--------------------- .note.nv.tkinfo           --------------------------
	.section	.note.nv.tkinfo,"",@"SHT_NOTE"
	.sectionflags	@"SHF_NOTE_NV_TKINFO"
	.tkinfo
        /*0018*/ 	.word	0x00000002
        /*0030*/ 	.string	""
        /*0030*/ 	.string	"ptxas"
        /*0030*/ 	.string	"Cuda compilation tools, release 13.0, V13.0.88"
        /*0030*/ 	.string	"Build cuda_13.0.r13.0/compiler.36424714_0"
        /*0030*/ 	.string	"-arch sm_103a -m 64 "



//--------------------- .note.nv.cuinfo           --------------------------
	.section	.note.nv.cuinfo,"",@"SHT_NOTE"
	.sectionflags	@"SHF_NOTE_NV_CUINFO"
        /*0018*/ 	.short	0x0002
        /*001a*/ 	.short	0x0067
        /*001c*/ 	.short	0x0082
	.zero		2


//--------------------- .nv.info                  --------------------------
	.section	.nv.info,"",@"SHT_CUDA_INFO"
	.align	4


	//----- nvinfo : EIATTR_REGCOUNT
	.align		4
        /*0000*/ 	.byte	0x04, 0x2f
        /*0002*/ 	.short	(.L_29 - .L_28)
	.align		4
.L_28:
        /*0004*/ 	.word	index@(_ZN2at6native19tril_indices_kernelIiEEvPT_lllll)
        /*0008*/ 	.word	0x0000001c


	//----- nvinfo : EIATTR_FRAME_SIZE
	.align		4
.L_29:
        /*000c*/ 	.byte	0x04, 0x11
        /*000e*/ 	.short	(.L_31 - .L_30)
	.align		4
.L_30:
        /*0010*/ 	.word	index@($__internal_7_$__cuda_sm20_dsqrt_rn_f64_mediumpath_v1)
        /*0014*/ 	.word	0x00000000


	//----- nvinfo : EIATTR_FRAME_SIZE
	.align		4
.L_31:
        /*0018*/ 	.byte	0x04, 0x11
        /*001a*/ 	.short	(.L_33 - .L_32)
	.align		4
.L_32:
        /*001c*/ 	.word	index@($__internal_6_$__cuda_sm20_div_s64)
        /*0020*/ 	.word	0x00000000


	//----- nvinfo : EIATTR_FRAME_SIZE
	.align		4
.L_33:
        /*0024*/ 	.byte	0x04, 0x11
        /*0026*/ 	.short	(.L_35 - .L_34)
	.align		4
.L_34:
        /*0028*/ 	.word	index@(_ZN2at6native19tril_indices_kernelIiEEvPT_lllll)
        /*002c*/ 	.word	0x00000000


	//----- nvinfo : EIATTR_REGCOUNT
	.align		4
.L_35:
        /*0030*/ 	.byte	0x04, 0x2f
        /*0032*/ 	.short	(.L_37 - .L_36)
	.align		4
.L_36:
        /*0034*/ 	.word	index@(_ZN2at6native19tril_indices_kernelIlEEvPT_lllll)
        /*0038*/ 	.word	0x0000001c


	//----- nvinfo : EIATTR_FRAME_SIZE
	.align		4
.L_37:
        /*003c*/ 	.byte	0x04, 0x11
        /*003e*/ 	.short	(.L_39 - .L_38)
	.align		4
.L_38:
        /*0040*/ 	.word	index@($__internal_5_$__cuda_sm20_dsqrt_rn_f64_mediumpath_v1)
        /*0044*/ 	.word	0x00000000


	//----- nvinfo : EIATTR_FRAME_SIZE
	.align		4
.L_39:
        /*0048*/ 	.byte	0x04, 0x11
        /*004a*/ 	.short	(.L_41 - .L_40)
	.align		4
.L_40:
        /*004c*/ 	.word	index@($__internal_4_$__cuda_sm20_div_s64)
        /*0050*/ 	.word	0x00000000


	//----- nvinfo : EIATTR_FRAME_SIZE
	.align		4
.L_41:
        /*0054*/ 	.byte	0x04, 0x11
        /*0056*/ 	.short	(.L_43 - .L_42)
	.align		4
.L_42:
        /*0058*/ 	.word	index@(_ZN2at6native19tril_indices_kernelIlEEvPT_lllll)
        /*005c*/ 	.word	0x00000000


	//----- nvinfo : EIATTR_REGCOUNT
	.align		4
.L_43:
        /*0060*/ 	.byte	0x04, 0x2f
        /*0062*/ 	.short	(.L_45 - .L_44)
	.align		4
.L_44:
        /*0064*/ 	.word	index@(_ZN2at6native19triu_indices_kernelIiEEvPT_lllll)
        /*0068*/ 	.word	0x0000001c


	//----- nvinfo : EIATTR_FRAME_SIZE
	.align		4
.L_45:
        /*006c*/ 	.byte	0x04, 0x11
        /*006e*/ 	.short	(.L_47 - .L_46)
	.align		4
.L_46:
        /*0070*/ 	.word	index@($__internal_3_$__cuda_sm20_dsqrt_rn_f64_mediumpath_v1)
        /*0074*/ 	.word	0x00000000


	//----- nvinfo : EIATTR_FRAME_SIZE
	.align		4
.L_47:
        /*0078*/ 	.byte	0x04, 0x11
        /*007a*/ 	.short	(.L_49 - .L_48)
	.align		4
.L_48:
        /*007c*/ 	.word	index@($__internal_2_$__cuda_sm20_div_s64)
        /*0080*/ 	.word	0x00000000


	//----- nvinfo : EIATTR_FRAME_SIZE
	.align		4
.L_49:
        /*0084*/ 	.byte	0x04, 0x11
        /*0086*/ 	.short	(.L_51 - .L_50)
	.align		4
.L_50:
        /*0088*/ 	.word	index@(_ZN2at6native19triu_indices_kernelIiEEvPT_lllll)
        /*008c*/ 	.word	0x00000000


	//----- nvinfo : EIATTR_REGCOUNT
	.align		4
.L_51:
        /*0090*/ 	.byte	0x04, 0x2f
        /*0092*/ 	.short	(.L_53 - .L_52)
	.align		4
.L_52:
        /*0094*/ 	.word	index@(_ZN2at6native19triu_indices_kernelIlEEvPT_lllll)
        /*0098*/ 	.word	0x0000001c


	//----- nvinfo : EIATTR_FRAME_SIZE
	.align		4
.L_53:
        /*009c*/ 	.byte	0x04, 0x11
        /*009e*/ 	.short	(.L_55 - .L_54)
	.align		4
.L_54:
        /*00a0*/ 	.word	index@($__internal_1_$__cuda_sm20_dsqrt_rn_f64_mediumpath_v1)
        /*00a4*/ 	.word	0x00000000


	//----- nvinfo : EIATTR_FRAME_SIZE
	.align		4
.L_55:
        /*00a8*/ 	.byte	0x04, 0x11
        /*00aa*/ 	.short	(.L_57 - .L_56)
	.align		4
.L_56:
        /*00ac*/ 	.word	index@($__internal_0_$__cuda_sm20_div_s64)
        /*00b0*/ 	.word	0x00000000


	//----- nvinfo : EIATTR_FRAME_SIZE
	.align		4
.L_57:
        /*00b4*/ 	.byte	0x04, 0x11
        /*00b6*/ 	.short	(.L_59 - .L_58)
	.align		4
.L_58:
        /*00b8*/ 	.word	index@(_ZN2at6native19triu_indices_kernelIlEEvPT_lllll)
        /*00bc*/ 	.word	0x00000000


	//----- nvinfo : EIATTR_MIN_STACK_SIZE
	.align		4
.L_59:
        /*00c0*/ 	.byte	0x04, 0x12
        /*00c2*/ 	.short	(.L_61 - .L_60)
	.align		4
.L_60:
        /*00c4*/ 	.word	index@(_ZN2at6native19triu_indices_kernelIlEEvPT_lllll)
        /*00c8*/ 	.word	0x00000000


	//----- nvinfo : EIATTR_MIN_STACK_SIZE
	.align		4
.L_61:
        /*00cc*/ 	.byte	0x04, 0x12
        /*00ce*/ 	.short	(.L_63 - .L_62)
	.align		4
.L_62:
        /*00d0*/ 	.word	index@(_ZN2at6native19triu_indices_kernelIiEEvPT_lllll)
        /*00d4*/ 	.word	0x00000000


	//----- nvinfo : EIATTR_MIN_STACK_SIZE
	.align		4
.L_63:
        /*00d8*/ 	.byte	0x04, 0x12
        /*00da*/ 	.short	(.L_65 - .L_64)
	.align		4
.L_64:
        /*00dc*/ 	.word	index@(_ZN2at6native19tril_indices_kernelIlEEvPT_lllll)
        /*00e0*/ 	.word	0x00000000


	//----- nvinfo : EIATTR_MIN_STACK_SIZE
	.align		4
.L_65:
        /*00e4*/ 	.byte	0x04, 0x12
        /*00e6*/ 	.short	(.L_67 - .L_66)
	.align		4
.L_66:
        /*00e8*/ 	.word	index@(_ZN2at6native19tril_indices_kernelIiEEvPT_lllll)
        /*00ec*/ 	.word	0x00000000
.L_67:


//--------------------- .nv.compat                --------------------------
	.section	.nv.compat,"",@"SHT_CUDA_COMPAT_INFO"
	.align	4
        /*0000*/ 	.byte	0x02, 0x09, 0x01, 0x00, 0x02, 0x02, 0x01, 0x00, 0x02, 0x05, 0x05, 0x00, 0x03, 0x07, 0x01, 0x01
        /*0010*/ 	.byte	0x02, 0x03, 0x00, 0x00, 0x02, 0x06, 0x01, 0x00, 0x04, 0x0b, 0x08, 0x00, 0x00, 0x00, 0x00, 0x00
        /*0020*/ 	.byte	0x00, 0x00, 0x00, 0x00


//--------------------- .nv.info._ZN2at6native19triu_indices_kernelIlEEvPT_lllll --------------------------
	.section	.nv.info._ZN2at6native19triu_indices_kernelIlEEvPT_lllll,"",@"SHT_CUDA_INFO"
	.sectionflags	@""
	.align	4


	//----- nvinfo : EIATTR_CUDA_API_VERSION
	.align		4
        /*0000*/ 	.byte	0x04, 0x37
        /*0002*/ 	.short	(.L_69 - .L_68)
.L_68:
        /*0004*/ 	.word	0x00000082


	//----- nvinfo : EIATTR_KPARAM_INFO
	.align		4
.L_69:
        /*0008*/ 	.byte	0x04, 0x17
        /*000a*/ 	.short	(.L_71 - .L_70)
.L_70:
        /*000c*/ 	.word	0x00000000
        /*0010*/ 	.short	0x0005
        /*0012*/ 	.short	0x0028
        /*0014*/ 	.byte	0x00, 0xf0, 0x21, 0x00


	//----- nvinfo : EIATTR_KPARAM_INFO
	.align		4
.L_71:
        /*0018*/ 	.byte	0x04, 0x17
        /*001a*/ 	.short	(.L_73 - .L_72)
.L_72:
        /*001c*/ 	.word	0x00000000
        /*0020*/ 	.short	0x0004
        /*0022*/ 	.short	0x0020
        /*0024*/ 	.byte	0x00, 0xf0, 0x21, 0x00


	//----- nvinfo : EIATTR_KPARAM_INFO
	.align		4
.L_73:
        /*0028*/ 	.byte	0x04, 0x17
        /*002a*/ 	.short	(.L_75 - .L_74)
.L_74:
        /*002c*/ 	.word	0x00000000
        /*0030*/ 	.short	0x0003
        /*0032*/ 	.short	0x0018
        /*0034*/ 	.byte	0x00, 0xf0, 0x21, 0x00


	//----- nvinfo : EIATTR_KPARAM_INFO
	.align		4
.L_75:
        /*0038*/ 	.byte	0x04, 0x17
        /*003a*/ 	.short	(.L_77 - .L_76)
.L_76:
        /*003c*/ 	.word	0x00000000
        /*0040*/ 	.short	0x0002
        /*0042*/ 	.short	0x0010
        /*0044*/ 	.byte	0x00, 0xf0, 0x21, 0x00


	//----- nvinfo : EIATTR_KPARAM_INFO
	.align		4
.L_77:
        /*0048*/ 	.byte	0x04, 0x17
        /*004a*/ 	.short	(.L_79 - .L_78)
.L_78:
        /*004c*/ 	.word	0x00000000
        /*0050*/ 	.short	0x0001
        /*0052*/ 	.short	0x0008
        /*0054*/ 	.byte	0x00, 0xf0, 0x21, 0x00


	//----- nvinfo : EIATTR_KPARAM_INFO
	.align		4
.L_79:
        /*0058*/ 	.byte	0x04, 0x17
        /*005a*/ 	.short	(.L_81 - .L_80)
.L_80:
        /*005c*/ 	.word	0x00000000
        /*0060*/ 	.short	0x0000
        /*0062*/ 	.short	0x0000
        /*0064*/ 	.byte	0x00, 0xf5, 0x21, 0x00


	//----- nvinfo : EIATTR_SPARSE_MMA_MASK
	.align		4
.L_81:
        /*0068*/ 	.byte	0x03, 0x50
        /*006a*/ 	.short	0x0000


	//----- nvinfo : EIATTR_MAXREG_COUNT
	.align		4
        /*006c*/ 	.byte	0x03, 0x1b
        /*006e*/ 	.short	0x00ff


	//----- nvinfo : EIATTR_MERCURY_ISA_VERSION
	.align		4
        /*0070*/ 	.byte	0x03, 0x5f
        /*0072*/ 	.short	0x0101


	//----- nvinfo : EIATTR_VRC_CTA_INIT_COUNT
	.align		4
        /*0074*/ 	.byte	0x02, 0x4a
	.zero		1
	.zero		1


	//----- nvinfo : EIATTR_EXIT_INSTR_OFFSETS
	.align		4
        /*0078*/ 	.byte	0x04, 0x1c
        /*007a*/ 	.short	(.L_83 - .L_82)


	//   ....[0]....
.L_82:
        /*007c*/ 	.word	0x00000090


	//   ....[1]....
        /*0080*/ 	.word	0x00001500


	//----- nvinfo : EIATTR_CRS_STACK_SIZE
	.align		4
.L_83:
        /*0084*/ 	.byte	0x04, 0x1e
        /*0086*/ 	.short	(.L_85 - .L_84)
.L_84:
        /*0088*/ 	.word	0x00000000


	//----- nvinfo : EIATTR_CBANK_PARAM_SIZE
	.align		4
.L_85:
        /*008c*/ 	.byte	0x03, 0x19
        /*008e*/ 	.short	0x0030


	//----- nvinfo : EIATTR_PARAM_CBANK
	.align		4
        /*0090*/ 	.byte	0x04, 0x0a
        /*0092*/ 	.short	(.L_87 - .L_86)
	.align		4
.L_86:
        /*0094*/ 	.word	index@(.nv.constant0._ZN2at6native19triu_indices_kernelIlEEvPT_lllll)
        /*0098*/ 	.short	0x0380
        /*009a*/ 	.short	0x0030


	//----- nvinfo : EIATTR_SW_WAR
	.align		4
.L_87:
        /*009c*/ 	.byte	0x04, 0x36
        /*009e*/ 	.short	(.L_89 - .L_88)
.L_88:
        /*00a0*/ 	.word	0x00000008
.L_89:


//--------------------- .nv.info._ZN2at6native19triu_indices_kernelIiEEvPT_lllll --------------------------
	.section	.nv.info._ZN2at6native19triu_indices_kernelIiEEvPT_lllll,"",@"SHT_CUDA_INFO"
	.sectionflags	@""
	.align	4


	//----- nvinfo : EIATTR_CUDA_API_VERSION
	.align		4
        /*0000*/ 	.byte	0x04, 0x37
        /*0002*/ 	.short	(.L_91 - .L_90)
.L_90:
        /*0004*/ 	.word	0x00000082


	//----- nvinfo : EIATTR_KPARAM_INFO
	.align		4
.L_91:
        /*0008*/ 	.byte	0x04, 0x17
        /*000a*/ 	.short	(.L_93 - .L_92)
.L_92:
        /*000c*/ 	.word	0x00000000
        /*0010*/ 	.short	0x0005
        /*0012*/ 	.short	0x0028
        /*0014*/ 	.byte	0x00, 0xf0, 0x21, 0x00


	//----- nvinfo : EIATTR_KPARAM_INFO
	.align		4
.L_93:
        /*0018*/ 	.byte	0x04, 0x17
        /*001a*/ 	.short	(.L_95 - .L_94)
.L_94:
        /*001c*/ 	.word	0x00000000
        /*0020*/ 	.short	0x0004
        /*0022*/ 	.short	0x0020
        /*0024*/ 	.byte	0x00, 0xf0, 0x21, 0x00


	//----- nvinfo : EIATTR_KPARAM_INFO
	.align		4
.L_95:
        /*0028*/ 	.byte	0x04, 0x17
        /*002a*/ 	.short	(.L_97 - .L_96)
.L_96:
        /*002c*/ 	.word	0x00000000
        /*0030*/ 	.short	0x0003
        /*0032*/ 	.short	0x0018
        /*0034*/ 	.byte	0x00, 0xf0, 0x21, 0x00


	//----- nvinfo : EIATTR_KPARAM_INFO
	.align		4
.L_97:
        /*0038*/ 	.byte	0x04, 0x17
        /*003a*/ 	.short	(.L_99 - .L_98)
.L_98:
        /*003c*/ 	.word	0x00000000
        /*0040*/ 	.short	0x0002
        /*0042*/ 	.short	0x0010
        /*0044*/ 	.byte	0x00, 0xf0, 0x21, 0x00


	//----- nvinfo : EIATTR_KPARAM_INFO
	.align		4
.L_99:
        /*0048*/ 	.byte	0x04, 0x17
        /*004a*/ 	.short	(.L_101 - .L_100)
.L_100:
        /*004c*/ 	.word	0x00000000
        /*0050*/ 	.short	0x0001
        /*0052*/ 	.short	0x0008
        /*0054*/ 	.byte	0x00, 0xf0, 0x21, 0x00


	//----- nvinfo : EIATTR_KPARAM_INFO
	.align		4
.L_101:
        /*0058*/ 	.byte	0x04, 0x17
        /*005a*/ 	.short	(.L_103 - .L_102)
.L_102:
        /*005c*/ 	.word	0x00000000
        /*0060*/ 	.short	0x0000
        /*0062*/ 	.short	0x0000
        /*0064*/ 	.byte	0x00, 0xf5, 0x21, 0x00


	//----- nvinfo : EIATTR_SPARSE_MMA_MASK
	.align		4
.L_103:
        /*0068*/ 	.byte	0x03, 0x50
        /*006a*/ 	.short	0x0000


	//----- nvinfo : EIATTR_MAXREG_COUNT
	.align		4
        /*006c*/ 	.byte	0x03, 0x1b
        /*006e*/ 	.short	0x00ff


	//----- nvinfo : EIATTR_MERCURY_ISA_VERSION
	.align		4
        /*0070*/ 	.byte	0x03, 0x5f
        /*0072*/ 	.short	0x0101


	//----- nvinfo : EIATTR_VRC_CTA_INIT_COUNT
	.align		4
        /*0074*/ 	.byte	0x02, 0x4a
	.zero		1
	.zero		1


	//----- nvinfo : EIATTR_EXIT_INSTR_OFFSETS
	.align		4
        /*0078*/ 	.byte	0x04, 0x1c
        /*007a*/ 	.short	(.L_105 - .L_104)


	//   ....[0]....
.L_104:
        /*007c*/ 	.word	0x00000090


	//   ....[1]....
        /*0080*/ 	.word	0x00001410


	//----- nvinfo : EIATTR_CRS_STACK_SIZE
	.align		4
.L_105:
        /*0084*/ 	.byte	0x04, 0x1e
        /*0086*/ 	.short	(.L_107 - .L_106)
.L_106:
        /*0088*/ 	.word	0x00000000


	//----- nvinfo : EIATTR_CBANK_PARAM_SIZE
	.align		4
.L_107:
        /*008c*/ 	.byte	0x03, 0x19
        /*008e*/ 	.short	0x0030


	//----- nvinfo : EIATTR_PARAM_CBANK
	.align		4
        /*0090*/ 	.byte	0x04, 0x0a
        /*0092*/ 	.short	(.L_109 - .L_108)
	.align		4
.L_108:
        /*0094*/ 	.word	index@(.nv.constant0._ZN2at6native19triu_indices_kernelIiEEvPT_lllll)
        /*0098*/ 	.short	0x0380
        /*009a*/ 	.short	0x0030


	//----- nvinfo : EIATTR_SW_WAR
	.align		4
.L_109:
        /*009c*/ 	.byte	0x04, 0x36
        /*009e*/ 	.short	(.L_111 - .L_110)
.L_110:
        /*00a0*/ 	.word	0x00000008
.L_111:


//--------------------- .nv.info._ZN2at6native19tril_indices_kernelIlEEvPT_lllll --------------------------
	.section	.nv.info._ZN2at6native19tril_indices_kernelIlEEvPT_lllll,"",@"SHT_CUDA_INFO"
	.sectionflags	@""
	.align	4


	//----- nvinfo : EIATTR_CUDA_API_VERSION
	.align		4
        /*0000*/ 	.byte	0x04, 0x37
        /*0002*/ 	.short	(.L_113 - .L_112)
.L_112:
        /*0004*/ 	.word	0x00000082


	//----- nvinfo : EIATTR_KPARAM_INFO
	.align		4
.L_113:
        /*0008*/ 	.byte	0x04, 0x17
        /*000a*/ 	.short	(.L_115 - .L_114)
.L_114:
        /*000c*/ 	.word	0x00000000
        /*0010*/ 	.short	0x0005
        /*0012*/ 	.short	0x0028
        /*0014*/ 	.byte	0x00, 0xf0, 0x21, 0x00


	//----- nvinfo : EIATTR_KPARAM_INFO
	.align		4
.L_115:
        /*0018*/ 	.byte	0x04, 0x17
        /*001a*/ 	.short	(.L_117 - .L_116)
.L_116:
        /*001c*/ 	.word	0x00000000
        /*0020*/ 	.short	0x0004
        /*0022*/ 	.short	0x0020
        /*0024*/ 	.byte	0x00, 0xf0, 0x21, 0x00


	//----- nvinfo : EIATTR_KPARAM_INFO
	.align		4
.L_117:
        /*0028*/ 	.byte	0x04, 0x17
        /*002a*/ 	.short	(.L_119 - .L_118)
.L_118:
        /*002c*/ 	.word	0x00000000
        /*0030*/ 	.short	0x0003
        /*0032*/ 	.short	0x0018
        /*0034*/ 	.byte	0x00, 0xf0, 0x21, 0x00


	//----- nvinfo : EIATTR_KPARAM_INFO
	.align		4
.L_119:
        /*0038*/ 	.byte	0x04, 0x17
        /*003a*/ 	.short	(.L_121 - .L_120)
.L_120:
        /*003c*/ 	.word	0x00000000
        /*0040*/ 	.short	0x0002
        /*0042*/ 	.short	0x0010
        /*0044*/ 	.byte	0x00, 0xf0, 0x21, 0x00


	//----- nvinfo : EIATTR_KPARAM_INFO
	.align		4
.L_121:
        /*0048*/ 	.byte	0x04, 0x17
        /*004a*/ 	.short	(.L_123 - .L_122)
.L_122:
        /*004c*/ 	.word	0x00000000
        /*0050*/ 	.short	0x0001
        /*0052*/ 	.short	0x0008
        /*0054*/ 	.byte	0x00, 0xf0, 0x21, 0x00


	//----- nvinfo : EIATTR_KPARAM_INFO
	.align		4
.L_123:
        /*0058*/ 	.byte	0x04, 0x17
        /*005a*/ 	.short	(.L_125 - .L_124)
.L_124:
        /*005c*/ 	.word	0x00000000
        /*0060*/ 	.short	0x0000
        /*0062*/ 	.short	0x0000
        /*0064*/ 	.byte	0x00, 0xf5, 0x21, 0x00


	//----- nvinfo : EIATTR_SPARSE_MMA_MASK
	.align		4
.L_125:
        /*0068*/ 	.byte	0x03, 0x50
        /*006a*/ 	.short	0x0000


	//----- nvinfo : EIATTR_MAXREG_COUNT
	.align		4
        /*006c*/ 	.byte	0x03, 0x1b
        /*006e*/ 	.short	0x00ff


	//----- nvinfo : EIATTR_MERCURY_ISA_VERSION
	.align		4
        /*0070*/ 	.byte	0x03, 0x5f
        /*0072*/ 	.short	0x0101


	//----- nvinfo : EIATTR_VRC_CTA_INIT_COUNT
	.align		4
        /*0074*/ 	.byte	0x02, 0x4a
	.zero		1
	.zero		1


	//----- nvinfo : EIATTR_EXIT_INSTR_OFFSETS
	.align		4
        /*0078*/ 	.byte	0x04, 0x1c
        /*007a*/ 	.short	(.L_127 - .L_126)


	//   ....[0]....
.L_126:
        /*007c*/ 	.word	0x00000090


	//   ....[1]....
        /*0080*/ 	.word	0x00001340


	//----- nvinfo : EIATTR_CRS_STACK_SIZE
	.align		4
.L_127:
        /*0084*/ 	.byte	0x04, 0x1e
        /*0086*/ 	.short	(.L_129 - .L_128)
.L_128:
        /*0088*/ 	.word	0x00000000


	//----- nvinfo : EIATTR_CBANK_PARAM_SIZE
	.align		4
.L_129:
        /*008c*/ 	.byte	0x03, 0x19
        /*008e*/ 	.short	0x0030


	//----- nvinfo : EIATTR_PARAM_CBANK
	.align		4
        /*0090*/ 	.byte	0x04, 0x0a
        /*0092*/ 	.short	(.L_131 - .L_130)
	.align		4
.L_130:
        /*0094*/ 	.word	index@(.nv.constant0._ZN2at6native19tril_indices_kernelIlEEvPT_lllll)
        /*0098*/ 	.short	0x0380
        /*009a*/ 	.short	0x0030


	//----- nvinfo : EIATTR_SW_WAR
	.align		4
.L_131:
        /*009c*/ 	.byte	0x04, 0x36
        /*009e*/ 	.short	(.L_133 - .L_132)
.L_132:
        /*00a0*/ 	.word	0x00000008
.L_133:


//--------------------- .nv.info._ZN2at6native19tril_indices_kernelIiEEvPT_lllll --------------------------
	.section	.nv.info._ZN2at6native19tril_indices_kernelIiEEvPT_lllll,"",@"SHT_CUDA_INFO"
	.sectionflags	@""
	.align	4


	//----- nvinfo : EIATTR_CUDA_API_VERSION
	.align		4
        /*0000*/ 	.byte	0x04, 0x37
        /*0002*/ 	.short	(.L_135 - .L_134)
.L_134:
        /*0004*/ 	.word	0x00000082


	//----- nvinfo : EIATTR_KPARAM_INFO
	.align		4
.L_135:
        /*0008*/ 	.byte	0x04, 0x17
        /*000a*/ 	.short	(.L_137 - .L_136)
.L_136:
        /*000c*/ 	.word	0x00000000
        /*0010*/ 	.short	0x0005
        /*0012*/ 	.short	0x0028
        /*0014*/ 	.byte	0x00, 0xf0, 0x21, 0x00


	//----- nvinfo : EIATTR_KPARAM_INFO
	.align		4
.L_137:
        /*0018*/ 	.byte	0x04, 0x17
        /*001a*/ 	.short	(.L_139 - .L_138)
.L_138:
        /*001c*/ 	.word	0x00000000
        /*0020*/ 	.short	0x0004
        /*0022*/ 	.short	0x0020
        /*0024*/ 	.byte	0x00, 0xf0, 0x21, 0x00


	//----- nvinfo : EIATTR_KPARAM_INFO
	.align		4
.L_139:
        /*0028*/ 	.byte	0x04, 0x17
        /*002a*/ 	.short	(.L_141 - .L_140)
.L_140:
        /*002c*/ 	.word	0x00000000
        /*0030*/ 	.short	0x0003
        /*0032*/ 	.short	0x0018
        /*0034*/ 	.byte	0x00, 0xf0, 0x21, 0x00


	//----- nvinfo : EIATTR_KPARAM_INFO
	.align		4
.L_141:
        /*0038*/ 	.byte	0x04, 0x17
        /*003a*/ 	.short	(.L_143 - .L_142)
.L_142:
        /*003c*/ 	.word	0x00000000
        /*0040*/ 	.short	0x0002
        /*0042*/ 	.short	0x0010
        /*0044*/ 	.byte	0x00, 0xf0, 0x21, 0x00


	//----- nvinfo : EIATTR_KPARAM_INFO
	.align		4
.L_143:
        /*0048*/ 	.byte	0x04, 0x17
        /*004a*/ 	.short	(.L_145 - .L_144)
.L_144:
        /*004c*/ 	.word	0x00000000
        /*0050*/ 	.short	0x0001
        /*0052*/ 	.short	0x0008
        /*0054*/ 	.byte	0x00, 0xf0, 0x21, 0x00


	//----- nvinfo : EIATTR_KPARAM_INFO
	.align		4
.L_145:
        /*0058*/ 	.byte	0x04, 0x17
        /*005a*/ 	.short	(.L_147 - .L_146)
.L_146:
        /*005c*/ 	.word	0x00000000
        /*0060*/ 	.short	0x0000
        /*0062*/ 	.short	0x0000
        /*0064*/ 	.byte	0x00, 0xf5, 0x21, 0x00


	//----- nvinfo : EIATTR_SPARSE_MMA_MASK
	.align		4
.L_147:
        /*0068*/ 	.byte	0x03, 0x50
        /*006a*/ 	.short	0x0000


	//----- nvinfo : EIATTR_MAXREG_COUNT
	.align		4
        /*006c*/ 	.byte	0x03, 0x1b
        /*006e*/ 	.short	0x00ff


	//----- nvinfo : EIATTR_MERCURY_ISA_VERSION
	.align		4
        /*0070*/ 	.byte	0x03, 0x5f
        /*0072*/ 	.short	0x0101


	//----- nvinfo : EIATTR_VRC_CTA_INIT_COUNT
	.align		4
        /*0074*/ 	.byte	0x02, 0x4a
	.zero		1
	.zero		1


	//----- nvinfo : EIATTR_EXIT_INSTR_OFFSETS
	.align		4
        /*0078*/ 	.byte	0x04, 0x1c
        /*007a*/ 	.short	(.L_149 - .L_148)


	//   ....[0]....
.L_148:
        /*007c*/ 	.word	0x00000090


	//   ....[1]....
        /*0080*/ 	.word	0x00001240


	//----- nvinfo : EIATTR_CRS_STACK_SIZE
	.align		4
.L_149:
        /*0084*/ 	.byte	0x04, 0x1e
        /*0086*/ 	.short	(.L_151 - .L_150)
.L_150:
        /*0088*/ 	.word	0x00000000


	//----- nvinfo : EIATTR_CBANK_PARAM_SIZE
	.align		4
.L_151:
        /*008c*/ 	.byte	0x03, 0x19
        /*008e*/ 	.short	0x0030


	//----- nvinfo : EIATTR_PARAM_CBANK
	.align		4
        /*0090*/ 	.byte	0x04, 0x0a
        /*0092*/ 	.short	(.L_153 - .L_152)
	.align		4
.L_152:
        /*0094*/ 	.word	index@(.nv.constant0._ZN2at6native19tril_indices_kernelIiEEvPT_lllll)
        /*0098*/ 	.short	0x0380
        /*009a*/ 	.short	0x0030


	//----- nvinfo : EIATTR_SW_WAR
	.align		4
.L_153:
        /*009c*/ 	.byte	0x04, 0x36
        /*009e*/ 	.short	(.L_155 - .L_154)
.L_154:
        /*00a0*/ 	.word	0x00000008
.L_155:


//--------------------- .nv.callgraph             --------------------------
	.section	.nv.callgraph,"",@"SHT_CUDA_CALLGRAPH"
	.align	4
	.sectionentsize	8
	.align		4
        /*0000*/ 	.word	0x00000000
	.align		4
        /*0004*/ 	.word	0xffffffff
	.align		4
        /*0008*/ 	.word	0x00000000
	.align		4
        /*000c*/ 	.word	0xfffffffe
	.align		4
        /*0010*/ 	.word	0x00000000
	.align		4
        /*0014*/ 	.word	0xfffffffd
	.align		4
        /*0018*/ 	.word	0x00000000
	.align		4
        /*001c*/ 	.word	0xfffffffc


//--------------------- .nv.constant4             --------------------------
	.section	.nv.constant4,"a",@progbits
	.align	8
	.align		8
.nv.constant4:
        /*0000*/ 	.dword	_ZN49_INTERNAL_e9f66fa5_18_TensorFactories_cu_047293c94cuda3std3__45__cpo5beginE
	.align		8
        /*0008*/ 	.dword	_ZN49_INTERNAL_e9f66fa5_18_TensorFactories_cu_047293c94cuda3std3__45__cpo3endE
	.align		8
        /*0010*/ 	.dword	_ZN49_INTERNAL_e9f66fa5_18_TensorFactories_cu_047293c94cuda3std3__45__cpo6cbeginE
	.align		8
        /*0018*/ 	.dword	_ZN49_INTERNAL_e9f66fa5_18_TensorFactories_cu_047293c94cuda3std3__45__cpo4cendE
	.align		8
        /*0020*/ 	.dword	_ZN49_INTERNAL_e9f66fa5_18_TensorFactories_cu_047293c94cuda3std3__45__cpo6rbeginE
	.align		8
        /*0028*/ 	.dword	_ZN49_INTERNAL_e9f66fa5_18_TensorFactories_cu_047293c94cuda3std3__45__cpo4rendE
	.align		8
        /*0030*/ 	.dword	_ZN49_INTERNAL_e9f66fa5_18_TensorFactories_cu_047293c94cuda3std3__45__cpo7crbeginE
	.align		8
        /*0038*/ 	.dword	_ZN49_INTERNAL_e9f66fa5_18_TensorFactories_cu_047293c94cuda3std3__45__cpo5crendE
	.align		8
        /*0040*/ 	.dword	_ZN49_INTERNAL_e9f66fa5_18_TensorFactories_cu_047293c94cuda3std3__451_GLOBAL__N__e9f66fa5_18_TensorFactories_cu_047293c96ignoreE
	.align		8
        /*0048*/ 	.dword	_ZN49_INTERNAL_e9f66fa5_18_TensorFactories_cu_047293c94cuda3std3__419piecewise_constructE
	.align		8
        /*0050*/ 	.dword	_ZN49_INTERNAL_e9f66fa5_18_TensorFactories_cu_047293c94cuda3std3__48in_placeE
	.align		8
        /*0058*/ 	.dword	_ZN49_INTERNAL_e9f66fa5_18_TensorFactories_cu_047293c94cuda3std3__420unreachable_sentinelE
	.align		8
        /*0060*/ 	.dword	_ZN49_INTERNAL_e9f66fa5_18_TensorFactories_cu_047293c94cuda3std6ranges3__45__cpo4swapE
	.align		8
        /*0068*/ 	.dword	_ZN49_INTERNAL_e9f66fa5_18_TensorFactories_cu_047293c94cuda3std6ranges3__45__cpo9iter_moveE
	.align		8
        /*0070*/ 	.dword	_ZN49_INTERNAL_e9f66fa5_18_TensorFactories_cu_047293c94cuda3std6ranges3__45__cpo5beginE
	.align		8
        /*0078*/ 	.dword	_ZN49_INTERNAL_e9f66fa5_18_TensorFactories_cu_047293c94cuda3std6ranges3__45__cpo3endE
	.align		8
        /*0080*/ 	.dword	_ZN49_INTERNAL_e9f66fa5_18_TensorFactories_cu_047293c94cuda3std6ranges3__45__cpo6cbeginE
	.align		8
        /*0088*/ 	.dword	_ZN49_INTERNAL_e9f66fa5_18_TensorFactories_cu_047293c94cuda3std6ranges3__45__cpo4cendE
	.align		8
        /*0090*/ 	.dword	_ZN49_INTERNAL_e9f66fa5_18_TensorFactories_cu_047293c94cuda3std6ranges3__45__cpo7advanceE
	.align		8
        /*0098*/ 	.dword	_ZN49_INTERNAL_e9f66fa5_18_TensorFactories_cu_047293c94cuda3std6ranges3__45__cpo9iter_swapE
	.align		8
        /*00a0*/ 	.dword	_ZN49_INTERNAL_e9f66fa5_18_TensorFactories_cu_047293c94cuda3std6ranges3__45__cpo4nextE
	.align		8
        /*00a8*/ 	.dword	_ZN49_INTERNAL_e9f66fa5_18_TensorFactories_cu_047293c94cuda3std6ranges3__45__cpo4prevE
	.align		8
        /*00b0*/ 	.dword	_ZN49_INTERNAL_e9f66fa5_18_TensorFactories_cu_047293c94cuda3std6ranges3__45__cpo4dataE
	.align		8
        /*00b8*/ 	.dword	_ZN49_INTERNAL_e9f66fa5_18_TensorFactories_cu_047293c94cuda3std6ranges3__45__cpo5cdataE
	.align		8
        /*00c0*/ 	.dword	_ZN49_INTERNAL_e9f66fa5_18_TensorFactories_cu_047293c94cuda3std6ranges3__45__cpo4sizeE
	.align		8
        /*00c8*/ 	.dword	_ZN49_INTERNAL_e9f66fa5_18_TensorFactories_cu_047293c94cuda3std6ranges3__45__cpo5ssizeE
	.align		8
        /*00d0*/ 	.dword	_ZN49_INTERNAL_e9f66fa5_18_TensorFactories_cu_047293c94cuda3std6ranges3__45__cpo8distanceE
	.align		8
        /*00d8*/ 	.dword	_ZN49_INTERNAL_e9f66fa5_18_TensorFactories_cu_047293c96thrust24THRUST_300001_SM_1030_NS6system6detail10sequential3seqE


//--------------------- .text._ZN2at6native19triu_indices_kernelIlEEvPT_lllll --------------------------
	.section	.text._ZN2at6native19triu_indices_kernelIlEEvPT_lllll,"ax",@progbits
	.align	128
        .global         _ZN2at6native19triu_indices_kernelIlEEvPT_lllll
        .type           _ZN2at6native19triu_indices_kernelIlEEvPT_lllll,@function
        .size           _ZN2at6native19triu_indices_kernelIlEEvPT_lllll,(.L_x_73 - _ZN2at6native19triu_indices_kernelIlEEvPT_lllll)
        .other          _ZN2at6native19triu_indices_kernelIlEEvPT_lllll,@"STO_CUDA_ENTRY STV_DEFAULT"
_ZN2at6native19triu_indices_kernelIlEEvPT_lllll:
.text._ZN2at6native19triu_indices_kernelIlEEvPT_lllll:
[----:B------:R-:W-:Y:S01]  /*0000*/  LDC R1, c[0x0][0x37c] ;  /* 0x0000df00ff017b82 */ /* 0x000fe20000000800 */
[----:B------:R-:W0:Y:S07]  /*0010*/  S2R R14, SR_TID.X ;  /* 0x00000000000e7919 */ /* 0x000e2e0000002100 */
[----:B------:R-:W0:Y:S01]  /*0020*/  S2UR UR4, SR_CTAID.X ;  /* 0x00000000000479c3 */ /* 0x000e220000002500 */
[----:B------:R-:W1:Y:S01]  /*0030*/  LDCU.64 UR6, c[0x0][0x3a8] ;  /* 0x00007500ff0677ac */ /* 0x000e620008000a00 */
[----:B------:R-:W-:-:S06]  /*0040*/  IMAD.MOV.U32 R15, RZ, RZ, RZ ;  /* 0x000000ffff0f7224 */ /* 0x000fcc00078e00ff */
[----:B------:R-:W0:Y:S02]  /*0050*/  LDC R3, c[0x0][0x360] ;  /* 0x0000d800ff037b82 */ /* 0x000e240000000800 */
[----:B0-----:R-:W-:-:S03]  /*0060*/  IMAD.WIDE.U32 R14, R3, UR4, R14 ;  /* 0x00000004030e7c25 */ /* 0x001fc6000f8e000e */
[----:B-1----:R-:W-:-:S04]  /*0070*/  ISETP.GE.U32.AND P0, PT, R14, UR6, PT ;  /* 0x000000060e007c0c */ /* 0x002fc8000bf06070 */
[----:B------:R-:W-:-:S13]  /*0080*/  ISETP.GE.AND.EX P0, PT, R15, UR7, PT, P0 ;  /* 0x000000070f007c0c */ /* 0x000fda000bf06300 */
[----:B------:R-:W-:Y:S05]  /*0090*/  @P0 EXIT ;  /* 0x000000000000094d */ /* 0x000fea0003800000 */
[----:B------:R-:W0:Y:S01]  /*00a0*/  LDCU.64 UR10, c[0x0][0x3a0] ;  /* 0x00007400ff0a77ac */ /* 0x000e220008000a00 */
[----:B------:R-:W-:Y:S01]  /*00b0*/  BSSY.RECONVERGENT B0, `(.L_x_0) ;  /* 0x0000138000007945 */ /* 0x000fe20003800200 */
[----:B------:R-:W1:Y:S01]  /*00c0*/  LDCU.64 UR6, c[0x0][0x358] ;  /* 0x00006b00ff0677ac */ /* 0x000e620008000a00 */
[----:B------:R-:W2:Y:S01]  /*00d0*/  LDCU.64 UR8, c[0x0][0x398] ;  /* 0x00007300ff0877ac */ /* 0x000ea20008000a00 */
[----:B0-----:R-:W-:-:S04]  /*00e0*/  ISETP.GE.U32.AND P0, PT, R14, UR10, PT ;  /* 0x0000000a0e007c0c */ /* 0x001fc8000bf06070 */
[----:B------:R-:W-:-:S13]  /*00f0*/  ISETP.GE.AND.EX P0, PT, R15, UR11, PT, P0 ;  /* 0x0000000b0f007c0c */ /* 0x000fda000bf06300 */
[----:B-12---:R-:W-:Y:S05]  /*0100*/  @P0 BRA `(.L_x_1) ;  /* 0x0000000000b00947 */ /* 0x006fea0003800000 */
[----:B------:R-:W0:Y:S02]  /*0110*/  LDCU UR4, c[0x0][0x39c] ;  /* 0x00007380ff0477ac */ /* 0x000e240008000800 */
[----:B0-----:R-:W-:-:S04]  /*0120*/  LOP3.LUT R0, R15, UR4, RZ, 0xfc, !PT ;  /* 0x000000040f007c12 */ /* 0x001fc8000f8efcff */
[----:B------:R-:W-:-:S13]  /*0130*/  ISETP.NE.U32.AND P0, PT, R0, RZ, PT ;  /* 0x000000ff0000720c */ /* 0x000fda0003f05070 */
[----:B------:R-:W-:Y:S05]  /*0140*/  @P0 BRA `(.L_x_2) ;  /* 0x0000000000640947 */ /* 0x000fea0003800000 */
[----:B------:R-:W0:Y:S01]  /*0150*/  LDCU UR4, c[0x0][0x398] ;  /* 0x00007300ff0477ac */ /* 0x000e220008000800 */
[----:B------:R-:W-:Y:S02]  /*0160*/  HFMA2 R21, -RZ, RZ, 0, 0 ;  /* 0x00000000ff157431 */ /* 0x000fe400000001ff */
[----:B------:R-:W-:Y:S01]  /*0170*/  IMAD.MOV.U32 R16, RZ, RZ, RZ ;  /* 0x000000ffff107224 */ /* 0x000fe200078e00ff */
[----:B0-----:R-:W0:Y:S01]  /*0180*/  I2F.U32.RP R0, UR4 ;  /* 0x0000000400007d06 */ /* 0x001e220008209000 */
[----:B------:R-:W-:-:S07]  /*0190*/  ISETP.NE.U32.AND P2, PT, RZ, UR4, PT ;  /* 0x00000004ff007c0c */ /* 0x000fce000bf45070 */
[----:B0-----:R-:W0:Y:S02]  /*01a0*/  MUFU.RCP R0, R0 ;  /* 0x0000000000007308 */ /* 0x001e240000001000 */
[----:B0-----:R-:W-:-:S06]  /*01b0*/  VIADD R2, R0, 0xffffffe ;  /* 0x0ffffffe00027836 */ /* 0x001fcc0000000000 */
[----:B------:R0:W1:Y:S02]  /*01c0*/  F2I.FTZ.U32.TRUNC.NTZ R3, R2 ;  /* 0x0000000200037305 */ /* 0x000064000021f000 */
[----:B0-----:R-:W-:Y:S02]  /*01d0*/  IMAD.MOV.U32 R2, RZ, RZ, RZ ;  /* 0x000000ffff027224 */ /* 0x001fe400078e00ff */
[----:B-1----:R-:W-:-:S04]  /*01e0*/  IMAD.MOV R5, RZ, RZ, -R3 ;  /* 0x000000ffff057224 */ /* 0x002fc800078e0a03 */
[----:B------:R-:W-:-:S04]  /*01f0*/  IMAD R5, R5, UR4, RZ ;  /* 0x0000000405057c24 */ /* 0x000fc8000f8e02ff */
[----:B------:R-:W-:-:S06]  /*0200*/  IMAD.HI.U32 R3, R3, R5, R2 ;  /* 0x0000000503037227 */ /* 0x000fcc00078e0002 */
[----:B------:R-:W-:-:S05]  /*0210*/  IMAD.HI.U32 R3, R3, R14, RZ ;  /* 0x0000000e03037227 */ /* 0x000fca00078e00ff */
[----:B------:R-:W-:-:S05]  /*0220*/  IADD3 R5, PT, PT, -R3, RZ, RZ ;  /* 0x000000ff03057210 */ /* 0x000fca0007ffe1ff */
[----:B------:R-:W-:-:S05]  /*0230*/  IMAD R4, R5, UR4, R14 ;  /* 0x0000000405047c24 */ /* 0x000fca000f8e020e */
[----:B------:R-:W-:-:S13]  /*0240*/  ISETP.GE.U32.AND P0, PT, R4, UR4, PT ;  /* 0x0000000404007c0c */ /* 0x000fda000bf06070 */
[----:B------:R-:W-:Y:S02]  /*0250*/  @P0 VIADD R4, R4, -UR4 ;  /* 0x8000000404040c36 */ /* 0x000fe40008000000 */
[----:B------:R-:W-:-:S03]  /*0260*/  @P0 VIADD R3, R3, 0x1 ;  /* 0x0000000103030836 */ /* 0x000fc60000000000 */
[----:B------:R-:W-:-:S13]  /*0270*/  ISETP.GE.U32.AND P1, PT, R4, UR4, PT ;  /* 0x0000000404007c0c */ /* 0x000fda000bf26070 */
[----:B------:R-:W-:Y:S01]  /*0280*/  @P1 VIADD R3, R3, 0x1 ;  /* 0x0000000103031836 */ /* 0x000fe20000000000 */
[----:B------:R-:W-:-:S05]  /*0290*/  @!P2 LOP3.LUT R3, RZ, UR4, RZ, 0x33, !PT ;  /* 0x00000004ff03ac12 */ /* 0x000fca000f8e33ff */
[--C-:B------:R-:W-:Y:S02]  /*02a0*/  IMAD.MOV R5, RZ, RZ, -R3.reuse ;  /* 0x000000ffff057224 */ /* 0x100fe400078e0a03 */
[----:B------:R-:W-:Y:S02]  /*02b0*/  IMAD.MOV.U32 R20, RZ, RZ, R3 ;  /* 0x000000ffff147224 */ /* 0x000fe400078e0003 */
[----:B------:R-:W-:Y:S01]  /*02c0*/  IMAD R0, R5, UR4, R14 ;  /* 0x0000000405007c24 */ /* 0x000fe2000f8e020e */
[----:B------:R-:W-:Y:S06]  /*02d0*/  BRA `(.L_x_3) ;  /* 0x0000001000547947 */ /* 0x000fec0003800000 */
.L_x_2:
[----:B------:R-:W-:Y:S01]  /*02e0*/  IMAD.MOV.U32 R6, RZ, RZ, R14 ;  /* 0x000000ffff067224 */ /* 0x000fe200078e000e */
[----:B------:R-:W-:Y:S01]  /*02f0*/  MOV R2, 0x320 ;  /* 0x0000032000027802 */ /* 0x000fe20000000f00 */
[----:B------:R-:W-:-:S07]  /*0300*/  IMAD.MOV.U32 R3, RZ, RZ, R15 ;  /* 0x000000ffff037224 */ /* 0x000fce00078e000f */
[----:B------:R-:W-:Y:S05]  /*0310*/  CALL.REL.NOINC `($__internal_0_$__cuda_sm20_div_s64) ;  /* 0x00000010007c7944 */ /* 0x000fea0003c00000 */
[----:B------:R-:W0:Y:S01]  /*0320*/  LDCU.64 UR4, c[0x0][0x398] ;  /* 0x00007300ff0477ac */ /* 0x000e220008000a00 */
[----:B------:R-:W-:Y:S01]  /*0330*/  IADD3 R7, P0, PT, RZ, -R4, RZ ;  /* 0x80000004ff077210 */ /* 0x000fe20007f1e0ff */
[----:B------:R-:W-:Y:S02]  /*0340*/  IMAD.MOV.U32 R20, RZ, RZ, R4 ;  /* 0x000000ffff147224 */ /* 0x000fe400078e0004 */
[----:B------:R-:W-:Y:S01]  /*0350*/  IMAD.MOV.U32 R21, RZ, RZ, R5 ;  /* 0x000000ffff157224 */ /* 0x000fe200078e0005 */
[----:B------:R-:W-:-:S05]  /*0360*/  IADD3.X R0, PT, PT, RZ, ~R5, RZ, P0, !PT ;  /* 0x80000005ff007210 */ /* 0x000fca00007fe4ff */
[----:B0-----:R-:W-:Y:S02]  /*0370*/  IMAD R0, R0, UR4, RZ ;  /* 0x0000000400007c24 */ /* 0x001fe4000f8e02ff */
[----:B------:R-:W-:-:S04]  /*0380*/  IMAD.WIDE.U32 R2, R7, UR4, R14 ;  /* 0x0000000407027c25 */ /* 0x000fc8000f8e000e */
[----:B------:R-:W-:Y:S02]  /*0390*/  IMAD R7, R7, UR5, R0 ;  /* 0x0000000507077c24 */ /* 0x000fe4000f8e0200 */
[----:B------:R-:W-:Y:S02]  /*03a0*/  IMAD.MOV.U32 R0, RZ, RZ, R2 ;  /* 0x000000ffff007224 */ /* 0x000fe400078e0002 */
[----:B------:R-:W-:Y:S01]  /*03b0*/  IMAD.IADD R16, R3, 0x1, R7 ;  /* 0x0000000103107824 */ /* 0x000fe200078e0207 */
[----:B------:R-:W-:Y:S06]  /*03c0*/  BRA `(.L_x_3) ;  /* 0x0000001000187947 */ /* 0x000fec0003800000 */
.L_x_1:
[----:B------:R-:W0:Y:S01]  /*03d0*/  LDC.64 R12, c[0x0][0x390] ;  /* 0x0000e400ff0c7b82 */ /* 0x000e220000000a00 */
[----:B------:R-:W-:Y:S01]  /*03e0*/  IADD3 R17, P0, PT, R14, -UR10, RZ ;  /* 0x8000000a0e117c10 */ /* 0x000fe2000ff1e0ff */
[----:B------:R-:W-:Y:S01]  /*03f0*/  IMAD.MOV.U32 R7, RZ, RZ, 0x3fd80000 ;  /* 0x3fd80000ff077424 */ /* 0x000fe200078e00ff */
[----:B------:R-:W-:Y:S01]  /*0400*/  MOV R6, 0x0 ;  /* 0x0000000000067802 */ /* 0x000fe20000000f00 */
[----:B------:R-:W-:Y:S01]  /*0410*/  BSSY.RECONVERGENT B1, `(.L_x_4) ;  /* 0x0000043000017945 */ /* 0x000fe20003800200 */
[----:B------:R-:W-:Y:S02]  /*0420*/  IADD3.X R16, PT, PT, R15, ~UR11, RZ, P0, !PT ;  /* 0x8000000b0f107c10 */ /* 0x000fe400087fe4ff */
[C---:B------:R-:W-:Y:S02]  /*0430*/  LEA R10, P0, -R17.reuse, RZ, 0x3 ;  /* 0x000000ff110a7211 */ /* 0x040fe400078019ff */
[----:B------:R-:W-:-:S05]  /*0440*/  SHF.L.U64.HI R4, R17, 0x3, R16 ;  /* 0x0000000311047819 */ /* 0x000fca0000010210 */
[----:B------:R-:W-:Y:S01]  /*0450*/  IMAD.X R11, RZ, RZ, ~R4, P0 ;  /* 0x000000ffff0b7224 */ /* 0x000fe200000e0e04 */
[C---:B0-----:R-:W-:Y:S02]  /*0460*/  SHF.L.U32 R0, R12.reuse, 0x1, RZ ;  /* 0x000000010c007819 */ /* 0x041fe400000006ff */
[----:B------:R-:W-:Y:S02]  /*0470*/  SHF.L.U64.HI R13, R12, 0x1, R13 ;  /* 0x000000010c0d7819 */ /* 0x000fe4000001020d */
[----:B------:R-:W-:Y:S02]  /*0480*/  LOP3.LUT R3, RZ, R0, RZ, 0x33, !PT ;  /* 0x00000000ff037212 */ /* 0x000fe400078e33ff */
[----:B------:R-:W-:Y:S02]  /*0490*/  LOP3.LUT R2, RZ, R13, RZ, 0x33, !PT ;  /* 0x0000000dff027212 */ /* 0x000fe400078e33ff */
[----:B------:R-:W-:Y:S01]  /*04a0*/  LOP3.LUT R12, R0, 0x1, RZ, 0xfc, !PT ;  /* 0x00000001000c7812 */ /* 0x000fe200078efcff */
[----:B------:R-:W-:-:S04]  /*04b0*/  IMAD.WIDE.U32 R10, R3, R3, R10 ;  /* 0x00000003030a7225 */ /* 0x000fc800078e000a */
[----:B------:R-:W-:Y:S02]  /*04c0*/  IMAD R4, R2, R3, RZ ;  /* 0x0000000302047224 */ /* 0x000fe400078e02ff */
[----:B------:R-:W-:Y:S02]  /*04d0*/  IMAD.MOV.U32 R8, RZ, RZ, R10 ;  /* 0x000000ffff087224 */ /* 0x000fe400078e000a */
[----:B------:R-:W-:-:S04]  /*04e0*/  IMAD R9, R3, R2, R4 ;  /* 0x0000000203097224 */ /* 0x000fc800078e0204 */
[----:B------:R-:W-:-:S04]  /*04f0*/  IMAD.IADD R9, R11, 0x1, R9 ;  /* 0x000000010b097824 */ /* 0x000fc800078e0209 */
[----:B------:R-:W0:Y:S02]  /*0500*/  I2F.F64.S64 R18, R8 ;  /* 0x0000000800127312 */ /* 0x000e240000301c00 */
[----:B0-----:R-:W-:-:S05]  /*0510*/  VIADD R4, R19, 0xfcb00000 ;  /* 0xfcb0000013047836 */ /* 0x001fca0000000000 */
[----:B------:R-:W-:Y:S01]  /*0520*/  ISETP.GE.U32.AND P0, PT, R4, 0x7ca00000, PT ;  /* 0x7ca000000400780c */ /* 0x000fe20003f06070 */
[----:B------:R-:W0:-:S15]  /*0530*/  MUFU.RSQ64H R5, R19 ;  /* 0x0000001300057308 */ /* 0x000e1e0000001c00 */
[----:B------:R-:W-:-:S15]  /*0540*/  NOP ;  /* 0x0000000000007918 */ /* 0x000fde0000000000 */
[----:B------:R-:W-:-:S15]  /*0550*/  NOP ;  /* 0x0000000000007918 */ /* 0x000fde0000000000 */
[----:B------:R-:W-:-:S11]  /*0560*/  NOP ;  /* 0x0000000000007918 */ /* 0x000fd60000000000 */
[----:B0-----:R-:W0:-:S15]  /*0570*/  DMUL R2, R4, R4 ;  /* 0x0000000404027228 */ /* 0x001e1e0000000000 */
[----:B------:R-:W-:-:S15]  /*0580*/  NOP ;  /* 0x0000000000007918 */ /* 0x000fde0000000000 */
[----:B------:R-:W-:-:S15]  /*0590*/  NOP ;  /* 0x0000000000007918 */ /* 0x000fde0000000000 */
[----:B------:R-:W-:-:S15]  /*05a0*/  NOP ;  /* 0x0000000000007918 */ /* 0x000fde0000000000 */
[----:B------:R-:W-:-:S04]  /*05b0*/  NOP ;  /* 0x0000000000007918 */ /* 0x000fc80000000000 */
[----:B0-----:R-:W0:-:S15]  /*05c0*/  DFMA R2, R18, -R2, 1 ;  /* 0x3ff000001202742b */ /* 0x001e1e0000000802 */
[----:B------:R-:W-:-:S15]  /*05d0*/  NOP ;  /* 0x0000000000007918 */ /* 0x000fde0000000000 */
[----:B------:R-:W-:-:S15]  /*05e0*/  NOP ;  /* 0x0000000000007918 */ /* 0x000fde0000000000 */
[----:B------:R-:W-:-:S15]  /*05f0*/  NOP ;  /* 0x0000000000007918 */ /* 0x000fde0000000000 */
[----:B------:R-:W-:-:S04]  /*0600*/  NOP ;  /* 0x0000000000007918 */ /* 0x000fc80000000000 */
[----:B0-----:R-:W-:-:S15]  /*0610*/  DFMA R6, R2, R6, 0.5 ;  /* 0x3fe000000206742b */ /* 0x001fde0000000006 */
[----:B------:R-:W-:-:S15]  /*0620*/  NOP ;  /* 0x0000000000007918 */ /* 0x000fde0000000000 */
[----:B------:R-:W-:-:S15]  /*0630*/  NOP ;  /* 0x0000000000007918 */ /* 0x000fde0000000000 */
[----:B------:R-:W-:-:S15]  /*0640*/  NOP ;  /* 0x0000000000007918 */ /* 0x000fde0000000000 */
[----:B------:R-:W-:-:S04]  /*0650*/  NOP ;  /* 0x0000000000007918 */ /* 0x000fc80000000000 */
[----:B------:R-:W0:-:S15]  /*0660*/  DMUL R2, R4, R2 ;  /* 0x0000000204027228 */ /* 0x000e1e0000000000 */
[----:B------:R-:W-:-:S15]  /*0670*/  NOP ;  /* 0x0000000000007918 */ /* 0x000fde0000000000 */
[----:B------:R-:W-:-:S15]  /*0680*/  NOP ;  /* 0x0000000000007918 */ /* 0x000fde0000000000 */
[----:B------:R-:W-:-:S15]  /*0690*/  NOP ;  /* 0x0000000000007918 */ /* 0x000fde0000000000 */
[----:B------:R-:W-:-:S04]  /*06a0*/  NOP ;  /* 0x0000000000007918 */ /* 0x000fc80000000000 */
[----:B0-----:R-:W0:Y:S02]  /*06b0*/  DFMA R24, R6, R2, R4 ;  /* 0x000000020618722b */ /* 0x001e240000000004 */
[----:B0-----:R-:W-:Y:S02]  /*06c0*/  VIADD R3, R25, 0xfff00000 ;  /* 0xfff0000019037836 */ /* 0x001fe40000000000 */
[----:B------:R-:W-:-:S15]  /*06d0*/  IMAD.MOV.U32 R2, RZ, RZ, R24 ;  /* 0x000000ffff027224 */ /* 0x000fde00078e0018 */
[----:B------:R-:W-:-:S15]  /*06e0*/  NOP ;  /* 0x0000000000007918 */ /* 0x000fde0000000000 */
[----:B------:R-:W-:-:S15]  /*06f0*/  NOP ;  /* 0x0000000000007918 */ /* 0x000fde0000000000 */
[----:B------:R-:W-:-:S15]  /*0700*/  NOP ;  /* 0x0000000000007918 */ /* 0x000fde0000000000 */
[----:B------:R-:W0:-:S15]  /*0710*/  DMUL R6, R18, R24 ;  /* 0x0000001812067228 */ /* 0x000e1e0000000000 */
[----:B------:R-:W-:-:S15]  /*0720*/  NOP ;  /* 0x0000000000007918 */ /* 0x000fde0000000000 */
[----:B------:R-:W-:-:S15]  /*0730*/  NOP ;  /* 0x0000000000007918 */ /* 0x000fde0000000000 */
[----:B------:R-:W-:-:S15]  /*0740*/  NOP ;  /* 0x0000000000007918 */ /* 0x000fde0000000000 */
[----:B------:R-:W-:-:S04]  /*0750*/  NOP ;  /* 0x0000000000007918 */ /* 0x000fc80000000000 */
[----:B0-----:R-:W0:-:S15]  /*0760*/  DFMA R20, R6, -R6, R18 ;  /* 0x800000060614722b */ /* 0x001e1e0000000012 */
[----:B------:R-:W-:-:S15]  /*0770*/  NOP ;  /* 0x0000000000007918 */ /* 0x000fde0000000000 */
[----:B------:R-:W-:-:S15]  /*0780*/  NOP ;  /* 0x0000000000007918 */ /* 0x000fde0000000000 */
[----:B------:R-:W-:-:S15]  /*0790*/  NOP ;  /* 0x0000000000007918 */ /* 0x000fde0000000000 */
[----:B------:R-:W-:-:S04]  /*07a0*/  NOP ;  /* 0x0000000000007918 */ /* 0x000fc80000000000 */
[----:B0-----:R0:W1:Y:S02]  /*07b0*/  DFMA R22, R20, R2, R6 ;  /* 0x000000021416722b */ /* 0x0010640000000006 */
[----:B01----:R-:W-:Y:S05]  /*07c0*/  @!P0 BRA `(.L_x_5) ;  /* 0x00000000001c8947 */ /* 0x003fea0003800000 */
[----:B------:R-:W-:Y:S01]  /*07d0*/  IMAD.MOV.U32 R2, RZ, RZ, R24 ;  /* 0x000000ffff027224 */ /* 0x000fe200078e0018 */
[----:B------:R-:W-:Y:S01]  /*07e0*/  MOV R0, R20 ;  /* 0x0000001400007202 */ /* 0x000fe20000000f00 */
[----:B------:R-:W-:Y:S01]  /*07f0*/  IMAD.MOV.U32 R5, RZ, RZ, R21 ;  /* 0x000000ffff057224 */ /* 0x000fe200078e0015 */
[----:B------:R-:W-:-:S07]  /*0800*/  MOV R22, 0x820 ;  /* 0x0000082000167802 */ /* 0x000fce0000000f00 */
[----:B------:R-:W-:Y:S05]  /*0810*/  CALL.REL.NOINC `($__internal_1_$__cuda_sm20_dsqrt_rn_f64_mediumpath_v1) ;  /* 0x0000001000947944 */ /* 0x000fea0003c00000 */
[----:B------:R-:W-:Y:S02]  /*0820*/  IMAD.MOV.U32 R22, RZ, RZ, R2 ;  /* 0x000000ffff167224 */ /* 0x000fe400078e0002 */
[----:B------:R-:W-:-:S07]  /*0830*/  IMAD.MOV.U32 R23, RZ, RZ, R3 ;  /* 0x000000ffff177224 */ /* 0x000fce00078e0003 */
.L_x_5:
[----:B------:R-:W-:Y:S05]  /*0840*/  BSYNC.RECONVERGENT B1 ;  /* 0x0000000000017941 */ /* 0x000fea0003800200 */
.L_x_4:
[----:B------:R-:W0:-:S15]  /*0850*/  DMUL R4, R22, R22 ;  /* 0x0000001616047228 */ /* 0x000e1e0000000000 */
[----:B------:R-:W-:-:S15]  /*0860*/  NOP ;  /* 0x0000000000007918 */ /* 0x000fde0000000000 */
[----:B------:R-:W-:-:S15]  /*0870*/  NOP ;  /* 0x0000000000007918 */ /* 0x000fde0000000000 */
[----:B------:R-:W-:-:S15]  /*0880*/  NOP ;  /* 0x0000000000007918 */ /* 0x000fde0000000000 */
[----:B------:R-:W-:-:S04]  /*0890*/  NOP ;  /* 0x0000000000007918 */ /* 0x000fc80000000000 */
[----:B------:R-:W1:Y:S01]  /*08a0*/  I2F.F64.S64 R2, R12 ;  /* 0x0000000c00027312 */ /* 0x000e620000301c00 */
[----:B------:R-:W-:-:S15]  /*08b0*/  BSSY.RECONVERGENT B1, `(.L_x_6) ;  /* 0x0000089000017945 */ /* 0x000fde0003800200 */
[----:B------:R-:W-:-:S15]  /*08c0*/  NOP ;  /* 0x0000000000007918 */ /* 0x000fde0000000000 */
[----:B------:R-:W-:-:S15]  /*08d0*/  NOP ;  /* 0x0000000000007918 */ /* 0x000fde0000000000 */
[----:B------:R-:W-:-:S15]  /*08e0*/  NOP ;  /* 0x0000000000007918 */ /* 0x000fde0000000000 */
[----:B------:R-:W-:-:S03]  /*08f0*/  NOP ;  /* 0x0000000000007918 */ /* 0x000fc60000000000 */
[----:B-1----:R-:W1:-:S15]  /*0900*/  DADD R2, R2, -R22 ;  /* 0x0000000002027229 */ /* 0x002e5e0000000816 */
[----:B------:R-:W-:-:S15]  /*0910*/  NOP ;  /* 0x0000000000007918 */ /* 0x000fde0000000000 */
[----:B------:R-:W-:-:S15]  /*0920*/  NOP ;  /* 0x0000000000007918 */ /* 0x000fde0000000000 */
[----:B------:R-:W-:-:S15]  /*0930*/  NOP ;  /* 0x0000000000007918 */ /* 0x000fde0000000000 */
[----:B------:R-:W-:-:S04]  /*0940*/  NOP ;  /* 0x0000000000007918 */ /* 0x000fc80000000000 */
[----:B0-----:R-:W0:Y:S02]  /*0950*/  F2I.S64.F64.TRUNC R4, R4 ;  /* 0x0000000400047311 */ /* 0x001e24000030d900 */
[----:B0-----:R-:W-:-:S04]  /*0960*/  ISETP.NE.U32.AND P0, PT, R10, R4, PT ;  /* 0x000000040a00720c */ /* 0x001fc80003f05070 */
[----:B------:R-:W-:-:S15]  /*0970*/  ISETP.NE.AND.EX P0, PT, R9, R5, PT, P0 ;  /* 0x000000050900720c */ /* 0x000fde0003f05300 */
[----:B------:R-:W-:-:S15]  /*0980*/  NOP ;  /* 0x0000000000007918 */ /* 0x000fde0000000000 */
[----:B------:R-:W-:-:S15]  /*0990*/  NOP ;  /* 0x0000000000007918 */ /* 0x000fde0000000000 */
[----:B------:R-:W-:-:S13]  /*09a0*/  NOP ;  /* 0x0000000000007918 */ /* 0x000fda0000000000 */
[----:B-1----:R-:W0:-:S15]  /*09b0*/  DMUL R2, R2, 0.5 ;  /* 0x3fe0000002027828 */ /* 0x002e1e0000000000 */
[----:B------:R-:W-:-:S15]  /*09c0*/  NOP ;  /* 0x0000000000007918 */ /* 0x000fde0000000000 */
[----:B------:R-:W-:-:S15]  /*09d0*/  NOP ;  /* 0x0000000000007918 */ /* 0x000fde0000000000 */
[----:B------:R-:W-:-:S15]  /*09e0*/  NOP ;  /* 0x0000000000007918 */ /* 0x000fde0000000000 */
[----:B------:R-:W-:-:S04]  /*09f0*/  NOP ;  /* 0x0000000000007918 */ /* 0x000fc80000000000 */
[----:B0-----:R0:W1:Y:S02]  /*0a00*/  F2I.S64.F64.FLOOR R20, R2 ;  /* 0x0000000200147311 */ /* 0x0010640000305900 */
[----:B01----:R-:W-:Y:S05]  /*0a10*/  @!P0 BRA `(.L_x_7) ;  /* 0x0000000400c88947 */ /* 0x003fea0003800000 */
[----:B------:R-:W0:Y:S01]  /*0a20*/  F2I.S64.F64.FLOOR R22, R22 ;  /* 0x0000001600167311 */ /* 0x000e220000305900 */
[----:B------:R-:W-:Y:S01]  /*0a30*/  MOV R2, R10 ;  /* 0x0000000a00027202 */ /* 0x000fe20000000f00 */
[----:B------:R-:W-:Y:S01]  /*0a40*/  IMAD.MOV.U32 R3, RZ, RZ, R9 ;  /* 0x000000ffff037224 */ /* 0x000fe200078e0009 */
[----:B0-----:R-:W-:Y:S01]  /*0a50*/  IADD3 R7, P0, PT, RZ, -R22, RZ ;  /* 0x80000016ff077210 */ /* 0x001fe20007f1e0ff */
[----:B------:R-:W-:Y:S01]  /*0a60*/  BSSY.RECONVERGENT B2, `(.L_x_8) ;  /* 0x0000044000027945 */ /* 0x000fe20003800200 */
[----:B------:R-:W-:-:S03]  /*0a70*/  MOV R6, 0x0 ;  /* 0x0000000000067802 */ /* 0x000fc60000000f00 */
[----:B------:R-:W-:Y:S02]  /*0a80*/  IMAD.X R5, RZ, RZ, ~R23, P0 ;  /* 0x000000ffff057224 */ /* 0x000fe400000e0e17 */
[----:B------:R-:W-:-:S04]  /*0a90*/  IMAD.WIDE.U32 R2, R22, R7, R2 ;  /* 0x0000000716027225 */ /* 0x000fc800078e0002 */
[----:B------:R-:W-:Y:S02]  /*0aa0*/  IMAD R5, R5, R22, RZ ;  /* 0x0000001605057224 */ /* 0x000fe400078e02ff */
[----:B------:R-:W-:Y:S02]  /*0ab0*/  IMAD.MOV.U32 R8, RZ, RZ, R2 ;  /* 0x000000ffff087224 */ /* 0x000fe400078e0002 */
[----:B------:R-:W-:Y:S02]  /*0ac0*/  IMAD R5, R23, R7, R5 ;  /* 0x0000000717057224 */ /* 0x000fe400078e0205 */
[----:B------:R-:W-:Y:S02]  /*0ad0*/  IMAD.MOV.U32 R7, RZ, RZ, 0x3fd80000 ;  /* 0x3fd80000ff077424 */ /* 0x000fe400078e00ff */
[----:B------:R-:W-:-:S15]  /*0ae0*/  IMAD.IADD R9, R3, 0x1, R5 ;  /* 0x0000000103097824 */ /* 0x000fde00078e0205 */
[----:B------:R-:W-:-:S15]  /*0af0*/  NOP ;  /* 0x0000000000007918 */ /* 0x000fde0000000000 */
[----:B------:R-:W-:-:S12]  /*0b00*/  NOP ;  /* 0x0000000000007918 */ /* 0x000fd80000000000 */
[----:B------:R-:W0:-:S15]  /*0b10*/  I2F.F64.S64 R8, R8 ;  /* 0x0000000800087312 */ /* 0x000e1e0000301c00 */
[----:B------:R-:W-:-:S15]  /*0b20*/  NOP ;  /* 0x0000000000007918 */ /* 0x000fde0000000000 */
[----:B------:R-:W-:-:S15]  /*0b30*/  NOP ;  /* 0x0000000000007918 */ /* 0x000fde0000000000 */
[----:B------:R-:W-:-:S15]  /*0b40*/  NOP ;  /* 0x0000000000007918 */ /* 0x000fde0000000000 */
[----:B------:R-:W-:-:S04]  /*0b50*/  NOP ;  /* 0x0000000000007918 */ /* 0x000fc80000000000 */
[----:B0-----:R-:W0:Y:S02]  /*0b60*/  DADD R18, -RZ, |R8| ;  /* 0x00000000ff127229 */ /* 0x001e240000000508 */
        /* <DEDUP_REMOVED lines=11> */
[----:B0-----:R-:W0:-:S15]  /*0c20*/  DFMA R2, |R8|, -R2, 1 ;  /* 0x3ff000000802742b */ /* 0x001e1e0000000a02 */
        /* <DEDUP_REMOVED lines=20> */
[----:B------:R-:W0:-:S15]  /*0d70*/  DMUL R6, |R8|, R22 ;  /* 0x0000001608067228 */ /* 0x000e1e0000000200 */
[----:B------:R-:W-:-:S15]  /*0d80*/  NOP ;  /* 0x0000000000007918 */ /* 0x000fde0000000000 */
[----:B------:R-:W-:-:S15]  /*0d90*/  NOP ;  /* 0x0000000000007918 */ /* 0x000fde0000000000 */
[----:B------:R-:W-:-:S15]  /*0da0*/  NOP ;  /* 0x0000000000007918 */ /* 0x000fde0000000000 */
[----:B------:R-:W-:-:S04]  /*0db0*/  NOP ;  /* 0x0000000000007918 */ /* 0x000fc80000000000 */
[----:B0-----:R-:W0:-:S15]  /*0dc0*/  DFMA R8, R6, -R6, |R8| ;  /* 0x800000060608722b */ /* 0x001e1e0000000408 */
        /* <DEDUP_REMOVED lines=13> */
.L_x_9:
[----:B------:R-:W-:Y:S05]  /*0ea0*/  BSYNC.RECONVERGENT B2 ;  /* 0x0000000000027941 */ /* 0x000fea0003800200 */
.L_x_8:
[----:B------:R-:W0:Y:S02]  /*0eb0*/  F2I.S64.F64.CEIL R10, R10 ;  /* 0x0000000a000a7311 */ /* 0x000e240000309900 */
[----:B0-----:R-:W-:Y:S02]  /*0ec0*/  ISETP.GT.U32.AND P0, PT, R20, R10, PT ;  /* 0x0000000a1400720c */ /* 0x001fe40003f04070 */
[----:B------:R-:W-:Y:S02]  /*0ed0*/  IADD3 R0, P1, PT, -R10, R20, RZ ;  /* 0x000000140a007210 */ /* 0x000fe40007f3e1ff */
[----:B------:R-:W-:-:S03]  /*0ee0*/  ISETP.GT.AND.EX P0, PT, R21, R11, PT, P0 ;  /* 0x0000000b1500720c */ /* 0x000fc60003f04300 */
[----:B------:R-:W-:Y:S01]  /*0ef0*/  IMAD.X R2, R21, 0x1, ~R11, P1 ;  /* 0x0000000115027824 */ /* 0x000fe200008e0e0b */
[----:B------:R-:W-:Y:S02]  /*0f00*/  SEL R3, R0, RZ, P0 ;  /* 0x000000ff00037207 */ /* 0x000fe40000000000 */
[----:B------:R-:W-:Y:S02]  /*0f10*/  IADD3 R19, P1, P2, R20, 0x1, R10 ;  /* 0x0000000114137810 */ /* 0x000fe40007a3e00a */
[----:B------:R-:W-:Y:S01]  /*0f20*/  IADD3 R0, P3, PT, R3, 0x1, RZ ;  /* 0x0000000103007810 */ /* 0x000fe20007f7e0ff */
[----:B------:R-:W-:Y:S01]  /*0f30*/  IMAD.MOV.U32 R20, RZ, RZ, R3 ;  /* 0x000000ffff147224 */ /* 0x000fe200078e0003 */
[----:B------:R-:W-:Y:S02]  /*0f40*/  SEL R2, R2, RZ, P0 ;  /* 0x000000ff02027207 */ /* 0x000fe40000000000 */
[----:B------:R-:W-:Y:S02]  /*0f50*/  ISETP.GE.U32.AND P0, PT, R0, R19, PT ;  /* 0x000000130000720c */ /* 0x000fe40003f06070 */
[----:B------:R-:W-:Y:S01]  /*0f60*/  IADD3.X R4, PT, PT, R21, RZ, R11, P1, P2 ;  /* 0x000000ff15047210 */ /* 0x000fe20000fe440b */
[----:B------:R-:W-:Y:S01]  /*0f70*/  IMAD.MOV.U32 R21, RZ, RZ, R2 ;  /* 0x000000ffff157224 */ /* 0x000fe200078e0002 */
[----:B------:R-:W-:-:S04]  /*0f80*/  IADD3.X R0, PT, PT, RZ, R2, RZ, P3, !PT ;  /* 0x00000002ff007210 */ /* 0x000fc80001ffe4ff */
[----:B------:R-:W-:-:S13]  /*0f90*/  ISETP.GE.AND.EX P0, PT, R0, R4, PT, P0 ;  /* 0x000000040000720c */ /* 0x000fda0003f06300 */
[----:B------:R-:W-:Y:S05]  /*0fa0*/  @P0 BRA `(.L_x_7) ;  /* 0x0000000000640947 */ /* 0x000fea0003800000 */
[----:B------:R-:W-:Y:S01]  /*0fb0*/  IMAD.MOV.U32 R20, RZ, RZ, R3 ;  /* 0x000000ffff147224 */ /* 0x000fe200078e0003 */
[C---:B------:R-:W-:Y:S01]  /*0fc0*/  SHF.L.U64.HI R11, R17.reuse, 0x1, R16 ;  /* 0x00000001110b7819 */ /* 0x040fe20000010210 */
[----:B------:R-:W-:Y:S01]  /*0fd0*/  IMAD.MOV.U32 R21, RZ, RZ, R2 ;  /* 0x000000ffff157224 */ /* 0x000fe200078e0002 */
[----:B------:R-:W-:-:S07]  /*0fe0*/  SHF.L.U32 R9, R17, 0x1, RZ ;  /* 0x0000000111097819 */ /* 0x000fce00000006ff */
.L_x_10:
[----:B------:R-:W-:-:S05]  /*0ff0*/  IADD3 R5, P0, PT, R20, R19, RZ ;  /* 0x0000001314057210 */ /* 0x000fca0007f1e0ff */
[----:B------:R-:W-:-:S05]  /*1000*/  IMAD.X R0, R21, 0x1, R4, P0 ;  /* 0x0000000115007824 */ /* 0x000fca00000e0604 */
[--C-:B------:R-:W-:Y:S02]  /*1010*/  SHF.R.S64 R5, R5, 0x1, R0.reuse ;  /* 0x0000000105057819 */ /* 0x100fe40000001000 */
[----:B------:R-:W-:Y:S02]  /*1020*/  SHF.R.S32.HI R7, RZ, 0x1, R0 ;  /* 0x00000001ff077819 */ /* 0x000fe40000011400 */
[----:B------:R-:W-:-:S05]  /*1030*/  IADD3 R0, P0, PT, -R5, R12, RZ ;  /* 0x0000000c05007210 */ /* 0x000fca0007f1e1ff */
[----:B------:R-:W-:-:S04]  /*1040*/  IMAD.X R2, R13, 0x1, ~R7, P0 ;  /* 0x000000010d027824 */ /* 0x000fc800000e0e07 */
[-C--:B------:R-:W-:Y:S02]  /*1050*/  IMAD R6, R2, R5.reuse, RZ ;  /* 0x0000000502067224 */ /* 0x080fe400078e02ff */
[----:B------:R-:W-:-:S04]  /*1060*/  IMAD.WIDE.U32 R2, R0, R5, RZ ;  /* 0x0000000500027225 */ /* 0x000fc800078e00ff */
[----:B------:R-:W-:Y:S01]  /*1070*/  IMAD R23, R0, R7, R6 ;  /* 0x0000000700177224 */ /* 0x000fe200078e0206 */
[----:B------:R-:W-:-:S03]  /*1080*/  ISETP.GT.U32.AND P0, PT, R2, R9, PT ;  /* 0x000000090200720c */ /* 0x000fc60003f04070 */
[----:B------:R-:W-:-:S05]  /*1090*/  IMAD.IADD R2, R3, 0x1, R23 ;  /* 0x0000000103027824 */ /* 0x000fca00078e0217 */
[----:B------:R-:W-:-:S04]  /*10a0*/  ISETP.GT.AND.EX P0, PT, R2, R11, PT, P0 ;  /* 0x0000000b0200720c */ /* 0x000fc80003f04300 */
[----:B------:R-:W-:Y:S02]  /*10b0*/  SEL R20, R20, R5, P0 ;  /* 0x0000000514147207 */ /* 0x000fe40000000000 */
[----:B------:R-:W-:Y:S02]  /*10c0*/  SEL R19, R5, R19, P0 ;  /* 0x0000001305137207 */ /* 0x000fe40000000000 */
[----:B------:R-:W-:Y:S02]  /*10d0*/  IADD3 R0, P1, PT, R20, 0x1, RZ ;  /* 0x0000000114007810 */ /* 0x000fe40007f3e0ff */
[----:B------:R-:W-:Y:S02]  /*10e0*/  SEL R21, R21, R7, P0 ;  /* 0x0000000715157207 */ /* 0x000fe40000000000 */
[----:B------:R-:W-:Y:S02]  /*10f0*/  SEL R4, R7, R4, P0 ;  /* 0x0000000407047207 */ /* 0x000fe40000000000 */
[----:B------:R-:W-:-:S02]  /*1100*/  ISETP.GE.U32.AND P0, PT, R0, R19, PT ;  /* 0x000000130000720c */ /* 0x000fc40003f06070 */
[----:B------:R-:W-:-:S04]  /*1110*/  IADD3.X R0, PT, PT, RZ, R21, RZ, P1, !PT ;  /* 0x00000015ff007210 */ /* 0x000fc80000ffe4ff */
[----:B------:R-:W-:-:S13]  /*1120*/  ISETP.GE.AND.EX P0, PT, R0, R4, PT, P0 ;  /* 0x000000040000720c */ /* 0x000fda0003f06300 */
[----:B------:R-:W-:Y:S05]  /*1130*/  @!P0 BRA `(.L_x_10) ;  /* 0xfffffffc00ac8947 */ /* 0x000fea000383ffff */
.L_x_7:
[----:B------:R-:W-:Y:S05]  /*1140*/  BSYNC.RECONVERGENT B1 ;  /* 0x0000000000017941 */ /* 0x000fea0003800200 */
.L_x_6:
[----:B------:R-:W0:Y:S01]  /*1150*/  LDCU UR4, c[0x0][0x3a4] ;  /* 0x00007480ff0477ac */ /* 0x000e220008000800 */
[----:B------:R-:W-:Y:S01]  /*1160*/  IADD3 R2, P0, PT, -R20, R12, RZ ;  /* 0x0000000c14027210 */ /* 0x000fe20007f1e1ff */
[----:B------:R-:W0:Y:S04]  /*1170*/  LDCU UR5, c[0x0][0x39c] ;  /* 0x00007380ff0577ac */ /* 0x000e280008000800 */
[----:B------:R-:W-:-:S04]  /*1180*/  IMAD.X R13, R13, 0x1, ~R21, P0 ;  /* 0x000000010d0d7824 */ /* 0x000fc800000e0e15 */
[----:B------:R-:W-:-:S04]  /*1190*/  IMAD R13, R13, R20, RZ ;  /* 0x000000140d0d7224 */ /* 0x000fc800078e02ff */
[----:B------:R-:W-:Y:S02]  /*11a0*/  IMAD R13, R21, R2, R13 ;  /* 0x00000002150d7224 */ /* 0x000fe400078e020d */
[----:B------:R-:W-:-:S04]  /*11b0*/  IMAD.WIDE.U32 R2, R2, R20, RZ ;  /* 0x0000001402027225 */ /* 0x000fc800078e00ff */
[----:B------:R-:W-:Y:S01]  /*11c0*/  IMAD.IADD R3, R3, 0x1, R13 ;  /* 0x0000000103037824 */ /* 0x000fe200078e020d */
[----:B0-----:R-:W-:-:S04]  /*11d0*/  ULOP3.LUT UR4, UR4, UR5, URZ, 0xfc, !UPT ;  /* 0x0000000504047292 */ /* 0x001fc8000f8efcff */
[--C-:B------:R-:W-:Y:S01]  /*11e0*/  SHF.R.S64 R0, R2, 0x1, R3.reuse ;  /* 0x0000000102007819 */ /* 0x100fe20000001003 */
[----:B------:R-:W-:Y:S01]  /*11f0*/  UISETP.NE.U32.AND UP0, UPT, UR4, URZ, UPT ;  /* 0x000000ff0400728c */ /* 0x000fe2000bf05070 */
[----:B------:R-:W-:Y:S02]  /*1200*/  SHF.R.S32.HI R2, RZ, 0x1, R3 ;  /* 0x00000001ff027819 */ /* 0x000fe40000011403 */
[----:B------:R-:W-:-:S04]  /*1210*/  IADD3 R0, P0, P1, -R0, R20, R17 ;  /* 0x0000001400007210 */ /* 0x000fc8000791e111 */
[----:B------:R-:W-:Y:S02]  /*1220*/  IADD3.X R16, PT, PT, ~R2, R21, R16, P0, P1 ;  /* 0x0000001502107210 */ /* 0x000fe400007e2510 */
[----:B------:R-:W-:Y:S07]  /*1230*/  BRA.U UP0, `(.L_x_11) ;  /* 0x0000000100587547 */ /* 0x000fee000b800000 */
[----:B------:R-:W0:Y:S01]  /*1240*/  LDCU UR4, c[0x0][0x398] ;  /* 0x00007300ff0477ac */ /* 0x000e220008000800 */
[----:B------:R-:W1:Y:S01]  /*1250*/  LDC R6, c[0x0][0x3a0] ;  /* 0x0000e800ff067b82 */ /* 0x000e620000000800 */
[----:B------:R-:W-:Y:S01]  /*1260*/  IMAD.MOV.U32 R2, RZ, RZ, RZ ;  /* 0x000000ffff027224 */ /* 0x000fe200078e00ff */
[----:B0-----:R-:W0:Y:S01]  /*1270*/  I2F.U32.RP R4, UR4 ;  /* 0x0000000400047d06 */ /* 0x001e220008209000 */
[----:B------:R-:W-:-:S07]  /*1280*/  ISETP.NE.U32.AND P2, PT, RZ, UR4, PT ;  /* 0x00000004ff007c0c */ /* 0x000fce000bf45070 */
[----:B0-----:R-:W0:Y:S02]  /*1290*/  MUFU.RCP R4, R4 ;  /* 0x0000000400047308 */ /* 0x001e240000001000 */
[----:B0-----:R-:W-:-:S06]  /*12a0*/  VIADD R5, R4, 0xffffffe ;  /* 0x0ffffffe04057836 */ /* 0x001fcc0000000000 */
[----:B------:R-:W0:Y:S02]  /*12b0*/  F2I.FTZ.U32.TRUNC.NTZ R3, R5 ;  /* 0x0000000500037305 */ /* 0x000e24000021f000 */
[----:B0-----:R-:W-:-:S05]  /*12c0*/  IADD3 R7, PT, PT, RZ, -R3, RZ ;  /* 0x80000003ff077210 */ /* 0x001fca0007ffe0ff */
[----:B------:R-:W-:-:S04]  /*12d0*/  IMAD R7, R7, UR4, RZ ;  /* 0x0000000407077c24 */ /* 0x000fc8000f8e02ff */
[----:B------:R-:W-:-:S06]  /*12e0*/  IMAD.HI.U32 R2, R3, R7, R2 ;  /* 0x0000000703027227 */ /* 0x000fcc00078e0002 */
[----:B-1----:R-:W-:-:S04]  /*12f0*/  IMAD.HI.U32 R2, R2, R6, RZ ;  /* 0x0000000602027227 */ /* 0x002fc800078e00ff */
[----:B------:R-:W-:-:S04]  /*1300*/  IMAD.MOV R3, RZ, RZ, -R2 ;  /* 0x000000ffff037224 */ /* 0x000fc800078e0a02 */
[----:B------:R-:W-:-:S05]  /*1310*/  IMAD R3, R3, UR4, R6 ;  /* 0x0000000403037c24 */ /* 0x000fca000f8e0206 */
[----:B------:R-:W-:-:S13]  /*1320*/  ISETP.GE.U32.AND P0, PT, R3, UR4, PT ;  /* 0x0000000403007c0c */ /* 0x000fda000bf06070 */
[----:B------:R-:W-:Y:S01]  /*1330*/  @P0 VIADD R3, R3, -UR4 ;  /* 0x8000000403030c36 */ /* 0x000fe20008000000 */
[----:B------:R-:W-:-:S04]  /*1340*/  @P0 IADD3 R2, PT, PT, R2, 0x1, RZ ;  /* 0x0000000102020810 */ /* 0x000fc80007ffe0ff */
[----:B------:R-:W-:Y:S01]  /*1350*/  ISETP.GE.U32.AND P1, PT, R3, UR4, PT ;  /* 0x0000000403007c0c */ /* 0x000fe2000bf26070 */
[----:B------:R-:W-:-:S12]  /*1360*/  IMAD.MOV.U32 R3, RZ, RZ, RZ ;  /* 0x000000ffff037224 */ /* 0x000fd800078e00ff */
[----:B------:R-:W-:Y:S01]  /*1370*/  @P1 VIADD R2, R2, 0x1 ;  /* 0x0000000102021836 */ /* 0x000fe20000000000 */
[----:B------:R-:W-:Y:S01]  /*1380*/  @!P2 LOP3.LUT R2, RZ, UR4, RZ, 0x33, !PT ;  /* 0x00000004ff02ac12 */ /* 0x000fe2000f8e33ff */
[----:B------:R-:W-:Y:S06]  /*1390*/  BRA `(.L_x_12) ;  /* 0x00000000001c7947 */ /* 0x000fec0003800000 */
.L_x_11:
[----:B------:R-:W0:Y:S01]  /*13a0*/  LDCU.64 UR4, c[0x0][0x3a0] ;  /* 0x00007400ff0477ac */ /* 0x000e220008000a00 */
[----:B------:R-:W-:Y:S01]  /*13b0*/  MOV R2, 0x13f0 ;  /* 0x000013f000027802 */ /* 0x000fe20000000f00 */
[----:B0-----:R-:W-:Y:S01]  /*13c0*/  IMAD.U32 R6, RZ, RZ, UR4 ;  /* 0x00000004ff067e24 */ /* 0x001fe2000f8e00ff */
[----:B------:R-:W-:-:S07]  /*13d0*/  MOV R3, UR5 ;  /* 0x0000000500037c02 */ /* 0x000fce0008000f00 */
[----:B------:R-:W-:Y:S05]  /*13e0*/  CALL.REL.NOINC `($__internal_0_$__cuda_sm20_div_s64) ;  /* 0x0000000000487944 */ /* 0x000fea0003c00000 */
[----:B------:R-:W-:Y:S02]  /*13f0*/  IMAD.MOV.U32 R2, RZ, RZ, R4 ;  /* 0x000000ffff027224 */ /* 0x000fe400078e0004 */
[----:B------:R-:W-:-:S07]  /*1400*/  IMAD.MOV.U32 R3, RZ, RZ, R5 ;  /* 0x000000ffff037224 */ /* 0x000fce00078e0005 */
.L_x_12:
[----:B------:R-:W-:-:S05]  /*1410*/  IADD3 R20, P0, PT, R20, R2, RZ ;  /* 0x0000000214147210 */ /* 0x000fca0007f1e0ff */
[----:B------:R-:W-:-:S08]  /*1420*/  IMAD.X R21, R21, 0x1, R3, P0 ;  /* 0x0000000115157824 */ /* 0x000fd000000e0603 */
.L_x_3:
[----:B------:R-:W-:Y:S05]  /*1430*/  BSYNC.RECONVERGENT B0 ;  /* 0x0000000000007941 */ /* 0x000fea0003800200 */
.L_x_0:
[----:B------:R-:W0:Y:S01]  /*1440*/  LDC.64 R2, c[0x0][0x3a8] ;  /* 0x0000ea00ff027b82 */ /* 0x000e220000000a00 */
[----:B------:R-:W1:Y:S02]  /*1450*/  LDCU.128 UR12, c[0x0][0x380] ;  /* 0x00007000ff0c77ac */ /* 0x000e640008000c00 */
[----:B-1----:R-:W-:Y:S02]  /*1460*/  LEA R4, P1, R14, UR12, 0x3 ;  /* 0x0000000c0e047c11 */ /* 0x002fe4000f8218ff */
[----:B------:R-:W-:Y:S02]  /*1470*/  IADD3 R6, P0, PT, R0, UR14, RZ ;  /* 0x0000000e00067c10 */ /* 0x000fe4000ff1e0ff */
[----:B------:R-:W-:Y:S02]  /*1480*/  LEA.HI.X R5, R14, UR13, R15, 0x3, P1 ;  /* 0x0000000d0e057c11 */ /* 0x000fe400088f1c0f */
[----:B0-----:R-:W-:Y:S02]  /*1490*/  LEA R8, P1, R2, R4, 0x3 ;  /* 0x0000000402087211 */ /* 0x001fe400078218ff */
[----:B------:R-:W-:-:S02]  /*14a0*/  IADD3.X R7, PT, PT, R16, UR15, RZ, P0, !PT ;  /* 0x0000000f10077c10 */ /* 0x000fc400087fe4ff */
[----:B------:R-:W-:Y:S01]  /*14b0*/  LEA.HI.X R9, R2, R5, R3, 0x3, P1 ;  /* 0x0000000502097211 */ /* 0x000fe200008f1c03 */
[----:B------:R-:W-:Y:S01]  /*14c0*/  IMAD.MOV.U32 R3, RZ, RZ, R21 ;  /* 0x000000ffff037224 */ /* 0x000fe200078e0015 */
[----:B------:R-:W-:-:S05]  /*14d0*/  MOV R2, R20 ;  /* 0x0000001400027202 */ /* 0x000fca0000000f00 */
[----:B------:R-:W-:Y:S04]  /*14e0*/  STG.E.64 desc[UR6][R4.64], R2 ;  /* 0x0000000204007986 */ /* 0x000fe8000c101b06 */
[----:B------:R-:W-:Y:S01]  /*14f0*/  STG.E.64 desc[UR6][R8.64], R6 ;  /* 0x0000000608007986 */ /* 0x000fe2000c101b06 */
[----:B------:R-:W-:Y:S05]  /*1500*/  EXIT ;  /* 0x000000000000794d */ /* 0x000fea0003800000 */
        .weak           $__internal_0_$__cuda_sm20_div_s64
        .type           $__internal_0_$__cuda_sm20_div_s64,@function
        .size           $__internal_0_$__cuda_sm20_div_s64,($__internal_1_$__cuda_sm20_dsqrt_rn_f64_mediumpath_v1 - $__internal_0_$__cuda_sm20_div_s64)
$__internal_0_$__cuda_sm20_div_s64:
[----:B------:R-:W-:Y:S01]  /*1510*/  UIADD3 UR4, UP1, UPT, URZ, -UR8, URZ ;  /* 0x80000008ff047290 */ /* 0x000fe2000ff3e0ff */
[----:B------:R-:W-:Y:S01]  /*1520*/  ISETP.GE.AND P3, PT, R3, RZ, PT ;  /* 0x000000ff0300720c */ /* 0x000fe20003f66270 */
[----:B------:R-:W-:Y:S02]  /*1530*/  UISETP.GE.AND UP0, UPT, UR9, URZ, UPT ;  /* 0x000000ff0900728c */ /* 0x000fe4000bf06270 */
[----:B------:R-:W-:Y:S02]  /*1540*/  UIADD3.X UR5, UPT, UPT, URZ, ~UR9, URZ, UP1, !UPT ;  /* 0x80000009ff057290 */ /* 0x000fe40008ffe4ff */
[----:B------:R-:W-:Y:S02]  /*1550*/  USEL UR4, UR4, UR8, !UP0 ;  /* 0x0000000804047287 */ /* 0x000fe4000c000000 */
[----:B------:R-:W-:-:S09]  /*1560*/  USEL UR5, UR5, UR9, !UP0 ;  /* 0x0000000905057287 */ /* 0x000fd2000c000000 */
[----:B------:R-:W0:Y:S02]  /*1570*/  I2F.U64.RP R7, UR4 ;  /* 0x0000000400077d12 */ /* 0x000e240008309000 */
[----:B0-----:R-:W0:Y:S02]  /*1580*/  MUFU.RCP R7, R7 ;  /* 0x0000000700077308 */ /* 0x001e240000001000 */
[----:B0-----:R-:W-:-:S15]  /*1590*/  VIADD R4, R7, 0x1ffffffe ;  /* 0x1ffffffe07047836 */ /* 0x001fde0000000000 */
[----:B------:R-:W-:-:S15]  /*15a0*/  NOP ;  /* 0x0000000000007918 */ /* 0x000fde0000000000 */
[----:B------:R-:W-:-:S15]  /*15b0*/  NOP ;  /* 0x0000000000007918 */ /* 0x000fde0000000000 */
[----:B------:R-:W-:-:S15]  /*15c0*/  NOP ;  /* 0x0000000000007918 */ /* 0x000fde0000000000 */
[----:B------:R-:W0:Y:S02]  /*15d0*/  F2I.U64.TRUNC R4, R4 ;  /* 0x0000000400047311 */ /* 0x000e24000020d800 */
[----:B0-----:R-:W-:-:S04]  /*15e0*/  IMAD.WIDE.U32 R8, R4, UR4, RZ ;  /* 0x0000000404087c25 */ /* 0x001fc8000f8e00ff */
[----:B------:R-:W-:Y:S01]  /*15f0*/  IMAD R9, R4, UR5, R9 ;  /* 0x0000000504097c24 */ /* 0x000fe2000f8e0209 */
[----:B------:R-:W-:-:S03]  /*1600*/  IADD3 R11, P0, PT, RZ, -R8, RZ ;  /* 0x80000008ff0b7210 */ /* 0x000fc60007f1e0ff */
[----:B------:R-:W-:Y:S02]  /*1610*/  IMAD R9, R5, UR4, R9 ;  /* 0x0000000405097c24 */ /* 0x000fe4000f8e0209 */
[----:B------:R-:W-:-:S04]  /*1620*/  IMAD.HI.U32 R8, R4, R11, RZ ;  /* 0x0000000b04087227 */ /* 0x000fc800078e00ff */
[----:B------:R-:W-:Y:S01]  /*1630*/  IMAD.X R13, RZ, RZ, ~R9, P0 ;  /* 0x000000ffff0d7224 */ /* 0x000fe200000e0e09 */
[----:B------:R-:W-:-:S03]  /*1640*/  MOV R9, R4 ;  /* 0x0000000400097202 */ /* 0x000fc60000000f00 */
[-C--:B------:R-:W-:Y:S02]  /*1650*/  IMAD R17, R5, R13.reuse, RZ ;  /* 0x0000000d05117224 */ /* 0x080fe400078e02ff */
[----:B------:R-:W-:-:S04]  /*1660*/  IMAD.WIDE.U32 R8, P0, R4, R13, R8 ;  /* 0x0000000d04087225 */ /* 0x000fc80007800008 */
[----:B------:R-:W-:-:S04]  /*1670*/  IMAD.HI.U32 R7, R5, R13, RZ ;  /* 0x0000000d05077227 */ /* 0x000fc800078e00ff */
[----:B------:R-:W-:Y:S01]  /*1680*/  IMAD.HI.U32 R8, P1, R5, R11, R8 ;  /* 0x0000000b05087227 */ /* 0x000fe20007820008 */
[----:B------:R-:W-:-:S03]  /*1690*/  IADD3 R11, P4, PT, RZ, -R6, RZ ;  /* 0x80000006ff0b7210 */ /* 0x000fc60007f9e0ff */
[----:B------:R-:W-:Y:S01]  /*16a0*/  IMAD.X R7, R7, 0x1, R5, P0 ;  /* 0x0000000107077824 */ /* 0x000fe200000e0605 */
[----:B------:R-:W-:-:S04]  /*16b0*/  IADD3 R9, P2, PT, R17, R8, RZ ;  /* 0x0000000811097210 */ /* 0x000fc80007f5e0ff */
[----:B------:R-:W-:Y:S01]  /*16c0*/  IADD3.X R7, PT, PT, RZ, RZ, R7, P2, P1 ;  /* 0x000000ffff077210 */ /* 0x000fe200017e2407 */
[----:B------:R-:W-:-:S04]  /*16d0*/  IMAD.WIDE.U32 R4, R9, UR4, RZ ;  /* 0x0000000409047c25 */ /* 0x000fc8000f8e00ff */
[----:B------:R-:W-:Y:S01]  /*16e0*/  IMAD R8, R9, UR5, R5 ;  /* 0x0000000509087c24 */ /* 0x000fe2000f8e0205 */
[----:B------:R-:W-:-:S03]  /*16f0*/  IADD3 R5, P0, PT, RZ, -R4, RZ ;  /* 0x80000004ff057210 */ /* 0x000fc60007f1e0ff */
[----:B------:R-:W-:Y:S02]  /*1700*/  IMAD R4, R7, UR4, R8 ;  /* 0x0000000407047c24 */ /* 0x000fe4000f8e0208 */
[----:B------:R-:W-:-:S04]  /*1710*/  IMAD.HI.U32 R8, R9, R5, RZ ;  /* 0x0000000509087227 */ /* 0x000fc800078e00ff */
[----:B------:R-:W-:Y:S01]  /*1720*/  IMAD.X R10, RZ, RZ, ~R4, P0 ;  /* 0x000000ffff0a7224 */ /* 0x000fe200000e0e04 */
[----:B------:R-:W-:-:S03]  /*1730*/  SEL R4, R11, R6, !P3 ;  /* 0x000000060b047207 */ /* 0x000fc60005800000 */
[----:B------:R-:W-:-:S04]  /*1740*/  IMAD.WIDE.U32 R8, P0, R9, R10, R8 ;  /* 0x0000000a09087225 */ /* 0x000fc80007800008 */
[----:B------:R-:W-:-:S04]  /*1750*/  IMAD.HI.U32 R6, R7, R10, RZ ;  /* 0x0000000a07067227 */ /* 0x000fc800078e00ff */
[----:B------:R-:W-:-:S04]  /*1760*/  IMAD.HI.U32 R5, P1, R7, R5, R8 ;  /* 0x0000000507057227 */ /* 0x000fc80007820008 */
[----:B------:R-:W-:Y:S01]  /*1770*/  IMAD R8, R7, R10, RZ ;  /* 0x0000000a07087224 */ /* 0x000fe200078e02ff */
[----:B------:R-:W-:Y:S01]  /*1780*/  IADD3.X R7, PT, PT, R6, R7, RZ, P0, !PT ;  /* 0x0000000706077210 */ /* 0x000fe200007fe4ff */
[----:B------:R-:W-:-:S03]  /*1790*/  IMAD.X R10, RZ, RZ, ~R3, P4 ;  /* 0x000000ffff0a7224 */ /* 0x000fc600020e0e03 */
[----:B------:R-:W-:Y:S02]  /*17a0*/  IADD3 R5, P2, PT, R8, R5, RZ ;  /* 0x0000000508057210 */ /* 0x000fe40007f5e0ff */
[----:B------:R-:W-:Y:S02]  /*17b0*/  SEL R10, R10, R3, !P3 ;  /* 0x000000030a0a7207 */ /* 0x000fe40005800000 */
[----:B------:R-:W-:Y:S01]  /*17c0*/  IADD3.X R9, PT, PT, RZ, RZ, R7, P2, P1 ;  /* 0x000000ffff097210 */ /* 0x000fe200017e2407 */
[----:B------:R-:W-:-:S04]  /*17d0*/  IMAD.HI.U32 R6, R5, R4, RZ ;  /* 0x0000000405067227 */ /* 0x000fc800078e00ff */
[----:B------:R-:W-:Y:S02]  /*17e0*/  IMAD.MOV.U32 R7, RZ, RZ, RZ ;  /* 0x000000ffff077224 */ /* 0x000fe400078e00ff */
[-C--:B------:R-:W-:Y:S02]  /*17f0*/  IMAD R11, R9, R10.reuse, RZ ;  /* 0x0000000a090b7224 */ /* 0x080fe400078e02ff */
[----:B------:R-:W-:-:S04]  /*1800*/  IMAD.WIDE.U32 R6, R5, R10, R6 ;  /* 0x0000000a05067225 */ /* 0x000fc800078e0006 */
[----:B------:R-:W-:-:S04]  /*1810*/  IMAD.HI.U32 R5, R9, R10, RZ ;  /* 0x0000000a09057227 */ /* 0x000fc800078e00ff */
[----:B------:R-:W-:-:S04]  /*1820*/  IMAD.HI.U32 R6, P0, R9, R4, R6 ;  /* 0x0000000409067227 */ /* 0x000fc80007800006 */
[----:B------:R-:W-:Y:S01]  /*1830*/  IMAD.X R5, RZ, RZ, R5, P0 ;  /* 0x000000ffff057224 */ /* 0x000fe200000e0605 */
[----:B------:R-:W-:-:S05]  /*1840*/  IADD3 R9, P1, PT, R11, R6, RZ ;  /* 0x000000060b097210 */ /* 0x000fca0007f3e0ff */
[----:B------:R-:W-:-:S04]  /*1850*/  IMAD.WIDE.U32 R6, R9, UR4, RZ ;  /* 0x0000000409067c25 */ /* 0x000fc8000f8e00ff */
[----:B------:R-:W-:Y:S01]  /*1860*/  IMAD.X R5, RZ, RZ, R5, P1 ;  /* 0x000000ffff057224 */ /* 0x000fe200008e0605 */
[----:B------:R-:W-:Y:S01]  /*1870*/  IADD3 R6, P1, PT, -R6, R4, RZ ;  /* 0x0000000406067210 */ /* 0x000fe20007f3e1ff */
[C---:B------:R-:W-:Y:S01]  /*1880*/  IMAD R8, R9.reuse, UR5, R7 ;  /* 0x0000000509087c24 */ /* 0x040fe2000f8e0207 */
[----:B------:R-:W-:Y:S02]  /*1890*/  IADD3 R4, P2, PT, R9, 0x1, RZ ;  /* 0x0000000109047810 */ /* 0x000fe40007f5e0ff */
[----:B------:R-:W-:Y:S01]  /*18a0*/  ISETP.GE.U32.AND P0, PT, R6, UR4, PT ;  /* 0x0000000406007c0c */ /* 0x000fe2000bf06070 */
[----:B------:R-:W-:-:S05]  /*18b0*/  IMAD R8, R5, UR4, R8 ;  /* 0x0000000405087c24 */ /* 0x000fca000f8e0208 */
[----:B------:R-:W-:Y:S02]  /*18c0*/  IADD3.X R11, PT, PT, ~R8, R10, RZ, P1, !PT ;  /* 0x0000000a080b7210 */ /* 0x000fe40000ffe5ff */
[----:B------:R-:W-:Y:S02]  /*18d0*/  IADD3 R7, P1, PT, R6, -UR4, RZ ;  /* 0x8000000406077c10 */ /* 0x000fe4000ff3e0ff */
[C---:B------:R-:W-:Y:S02]  /*18e0*/  ISETP.GE.U32.AND.EX P0, PT, R11.reuse, UR5, PT, P0 ;  /* 0x000000050b007c0c */ /* 0x040fe4000bf06100 */
[----:B------:R-:W-:Y:S02]  /*18f0*/  IADD3.X R8, PT, PT, R11, ~UR5, RZ, P1, !PT ;  /* 0x800000050b087c10 */ /* 0x000fe40008ffe4ff */
[----:B------:R-:W-:Y:S01]  /*1900*/  SEL R7, R7, R6, P0 ;  /* 0x0000000607077207 */ /* 0x000fe20000000000 */
[----:B------:R-:W-:Y:S01]  /*1910*/  IMAD.X R6, RZ, RZ, R5, P2 ;  /* 0x000000ffff067224 */ /* 0x000fe200010e0605 */
[----:B------:R-:W-:-:S02]  /*1920*/  SEL R9, R4, R9, P0 ;  /* 0x0000000904097207 */ /* 0x000fc40000000000 */
[----:B------:R-:W-:Y:S02]  /*1930*/  SEL R8, R8, R11, P0 ;  /* 0x0000000b08087207 */ /* 0x000fe40000000000 */
[----:B------:R-:W-:Y:S02]  /*1940*/  ISETP.GE.U32.AND P1, PT, R7, UR4, PT ;  /* 0x0000000407007c0c */ /* 0x000fe4000bf26070 */
[----:B------:R-:W-:Y:S02]  /*1950*/  SEL R6, R6, R5, P0 ;  /* 0x0000000506067207 */ /* 0x000fe40000000000 */
[----:B------:R-:W-:Y:S02]  /*1960*/  IADD3 R4, P2, PT, R9, 0x1, RZ ;  /* 0x0000000109047810 */ /* 0x000fe40007f5e0ff */
[----:B------:R-:W-:Y:S02]  /*1970*/  ISETP.GE.U32.AND.EX P0, PT, R8, UR5, PT, P1 ;  /* 0x0000000508007c0c */ /* 0x000fe4000bf06110 */
[----:B------:R-:W-:Y:S01]  /*1980*/  LOP3.LUT R7, R3, UR9, RZ, 0x3c, !PT ;  /* 0x0000000903077c12 */ /* 0x000fe2000f8e3cff */
[----:B------:R-:W-:Y:S01]  /*1990*/  IMAD.X R5, RZ, RZ, R6, P2 ;  /* 0x000000ffff057224 */ /* 0x000fe200010e0606 */
[----:B------:R-:W-:-:S02]  /*19a0*/  SEL R4, R4, R9, P0 ;  /* 0x0000000904047207 */ /* 0x000fc40000000000 */
[----:B------:R-:W-:Y:S02]  /*19b0*/  ISETP.GE.AND P1, PT, R7, RZ, PT ;  /* 0x000000ff0700720c */ /* 0x000fe40003f26270 */
[----:B------:R-:W-:Y:S02]  /*19c0*/  SEL R5, R5, R6, P0 ;  /* 0x0000000605057207 */ /* 0x000fe40000000000 */
[-C--:B------:R-:W-:Y:S02]  /*19d0*/  IADD3 R3, P2, PT, RZ, -R4.reuse, RZ ;  /* 0x80000004ff037210 */ /* 0x080fe40007f5e0ff */
[----:B------:R-:W-:Y:S02]  /*19e0*/  ISETP.NE.U32.AND P0, PT, RZ, UR8, PT ;  /* 0x00000008ff007c0c */ /* 0x000fe4000bf05070 */
[----:B------:R-:W-:Y:S01]  /*19f0*/  SEL R4, R3, R4, !P1 ;  /* 0x0000000403047207 */ /* 0x000fe20004800000 */
[----:B------:R-:W-:Y:S02]  /*1a00*/  IMAD.X R6, RZ, RZ, ~R5, P2 ;  /* 0x000000ffff067224 */ /* 0x000fe400010e0e05 */
[----:B------:R-:W-:Y:S01]  /*1a10*/  HFMA2 R3, -RZ, RZ, 0, 0 ;  /* 0x00000000ff037431 */ /* 0x000fe200000001ff */
[----:B------:R-:W-:-:S02]  /*1a20*/  ISETP.NE.AND.EX P0, PT, RZ, UR9, PT, P0 ;  /* 0x00000009ff007c0c */ /* 0x000fc4000bf05300 */
[----:B------:R-:W-:Y:S02]  /*1a30*/  SEL R5, R6, R5, !P1 ;  /* 0x0000000506057207 */ /* 0x000fe40004800000 */
[----:B------:R-:W-:Y:S02]  /*1a40*/  SEL R4, R4, 0xffffffff, P0 ;  /* 0xffffffff04047807 */ /* 0x000fe40000000000 */
[----:B------:R-:W-:Y:S01]  /*1a50*/  SEL R5, R5, 0xffffffff, P0 ;  /* 0xffffffff05057807 */ /* 0x000fe20000000000 */
[----:B------:R-:W-:Y:S06]  /*1a60*/  RET.REL.NODEC R2 `(_ZN2at6native19triu_indices_kernelIlEEvPT_lllll) ;  /* 0xffffffe402647950 */ /* 0x000fec0003c3ffff */
        .weak           $__internal_1_$__cuda_sm20_dsqrt_rn_f64_mediumpath_v1
        .type           $__internal_1_$__cuda_sm20_dsqrt_rn_f64_mediumpath_v1,@function
        .size           $__internal_1_$__cuda_sm20_dsqrt_rn_f64_mediumpath_v1,(.L_x_73 - $__internal_1_$__cuda_sm20_dsqrt_rn_f64_mediumpath_v1)
$__internal_1_$__cuda_sm20_dsqrt_rn_f64_mediumpath_v1:
[----:B------:R-:W-:Y:S01]  /*1a70*/  ISETP.GE.U32.AND P0, PT, R4, -0x3400000, PT ;  /* 0xfcc000000400780c */ /* 0x000fe20003f06070 */
[----:B------:R-:W-:Y:S01]  /*1a80*/  BSSY.RECONVERGENT B3, `(.L_x_13) ;  /* 0x000004a000037945 */ /* 0x000fe20003800200 */
[----:B------:R-:W-:-:S11]  /*1a90*/  IMAD.MOV.U32 R4, RZ, RZ, R0 ;  /* 0x000000ffff047224 */ /* 0x000fd600078e0000 */
[----:B------:R-:W-:Y:S05]  /*1aa0*/  @!P0 BRA `(.L_x_14) ;  /* 0x00000000003c8947 */ /* 0x000fea0003800000 */
[----:B------:R-:W0:Y:S02]  /*1ab0*/  DFMA.RM R2, R4, R2, R6 ;  /* 0x000000020402722b */ /* 0x000e240000004006 */
[----:B0-----:R-:W-:-:S05]  /*1ac0*/  IADD3 R4, P0, PT, R2, 0x1, RZ ;  /* 0x0000000102047810 */ /* 0x001fca0007f1e0ff */
[----:B------:R-:W-:-:S15]  /*1ad0*/  IMAD.X R5, RZ, RZ, R3, P0 ;  /* 0x000000ffff057224 */ /* 0x000fde00000e0603 */
[----:B------:R-:W-:-:S15]  /*1ae0*/  NOP ;  /* 0x0000000000007918 */ /* 0x000fde0000000000 */
[----:B------:R-:W-:-:S15]  /*1af0*/  NOP ;  /* 0x0000000000007918 */ /* 0x000fde0000000000 */
[----:B------:R-:W-:-:S12]  /*1b00*/  NOP ;  /* 0x0000000000007918 */ /* 0x000fd80000000000 */
[----:B------:R-:W0:-:S15]  /*1b10*/  DFMA.RP R18, -R2, R4, R18 ;  /* 0x000000040212722b */ /* 0x000e1e0000008112 */
[----:B------:R-:W-:-:S15]  /*1b20*/  NOP ;  /* 0x0000000000007918 */ /* 0x000fde0000000000 */
[----:B------:R-:W-:-:S15]  /*1b30*/  NOP ;  /* 0x0000000000007918 */ /* 0x000fde0000000000 */
[----:B------:R-:W-:-:S15]  /*1b40*/  NOP ;  /* 0x0000000000007918 */ /* 0x000fde0000000000 */
[----:B------:R-:W-:-:S04]  /*1b50*/  NOP ;  /* 0x0000000000007918 */ /* 0x000fc80000000000 */
[----:B0-----:R-:W0:Y:S02]  /*1b60*/  DSETP.GT.AND P0, PT, R18, RZ, PT ;  /* 0x000000ff1200722a */ /* 0x001e240003f04000 */
[----:B0-----:R-:W-:Y:S02]  /*1b70*/  FSEL R2, R4, R2, P0 ;  /* 0x0000000204027208 */ /* 0x001fe40000000000 */
[----:B------:R-:W-:Y:S01]  /*1b80*/  FSEL R3, R5, R3, P0 ;  /* 0x0000000305037208 */ /* 0x000fe20000000000 */
[----:B------:R-:W-:Y:S06]  /*1b90*/  BRA `(.L_x_15) ;  /* 0x0000000000e07947 */ /* 0x000fec0003800000 */
.L_x_14:
[----:B------:R-:W0:Y:S02]  /*1ba0*/  DSETP.NE.AND P0, PT, R18, RZ, PT ;  /* 0x000000ff1200722a */ /* 0x000e240003f05000 */
[----:B0-----:R-:W-:Y:S05]  /*1bb0*/  @!P0 BRA `(.L_x_16) ;  /* 0x0000000000d48947 */ /* 0x001fea0003800000 */
[----:B------:R-:W-:-:S13]  /*1bc0*/  ISETP.GE.AND P0, PT, R19, RZ, PT ;  /* 0x000000ff1300720c */ /* 0x000fda0003f06270 */
[----:B------:R-:W-:Y:S01]  /*1bd0*/  @!P0 IMAD.MOV.U32 R2, RZ, RZ, 0x0 ;  /* 0x00000000ff028424 */ /* 0x000fe200078e00ff */
[----:B------:R-:W-:Y:S01]  /*1be0*/  @!P0 MOV R3, 0xfff80000 ;  /* 0xfff8000000038802 */ /* 0x000fe20000000f00 */
[----:B------:R-:W-:Y:S06]  /*1bf0*/  @!P0 BRA `(.L_x_15) ;  /* 0x0000000000c88947 */ /* 0x000fec0003800000 */
[----:B------:R-:W-:-:S13]  /*1c00*/  ISETP.GT.AND P0, PT, R19, 0x7fefffff, PT ;  /* 0x7fefffff1300780c */ /* 0x000fda0003f04270 */
[----:B------:R-:W-:Y:S05]  /*1c10*/  @P0 BRA `(.L_x_16) ;  /* 0x0000000000bc0947 */ /* 0x000fea0003800000 */
[----:B------:R-:W0:Y:S01]  /*1c20*/  DMUL R18, R18, 8.11296384146066816958e+31 ;  /* 0x4690000012127828 */ /* 0x000e220000000000 */
[----:B------:R-:W-:Y:S01]  /*1c30*/  IMAD.MOV.U32 R2, RZ, RZ, RZ ;  /* 0x000000ffff027224 */ /* 0x000fe200078e00ff */
[----:B0-----:R-:W0:Y:S01]  /*1c40*/  MUFU.RSQ64H R3, R19 ;  /* 0x0000001300037308 */ /* 0x001e220000001c00 */
[----:B------:R-:W-:Y:S02]  /*1c50*/  IMAD.MOV.U32 R6, RZ, RZ, 0x0 ;  /* 0x00000000ff067424 */ /* 0x000fe400078e00ff */
[----:B------:R-:W-:-:S15]  /*1c60*/  IMAD.MOV.U32 R7, RZ, RZ, 0x3fd80000 ;  /* 0x3fd80000ff077424 */ /* 0x000fde00078e00ff */
[----:B------:R-:W-:-:S15]  /*1c70*/  NOP ;  /* 0x0000000000007918 */ /* 0x000fde0000000000 */
[----:B------:R-:W-:-:S15]  /*1c80*/  NOP ;  /* 0x0000000000007918 */ /* 0x000fde0000000000 */
[----:B------:R-:W-:-:S14]  /*1c90*/  NOP ;  /* 0x0000000000007918 */ /* 0x000fdc0000000000 */
        /* <DEDUP_REMOVED lines=20> */
[----:B0-----:R-:W0:-:S15]  /*1de0*/  DFMA R4, R6, R4, R2 ;  /* 0x000000040604722b */ /* 0x001e1e0000000002 */
[----:B------:R-:W-:-:S15]  /*1df0*/  NOP ;  /* 0x0000000000007918 */ /* 0x000fde0000000000 */
[----:B------:R-:W-:-:S15]  /*1e00*/  NOP ;  /* 0x0000000000007918 */ /* 0x000fde0000000000 */
[----:B------:R-:W-:-:S15]  /*1e10*/  NOP ;  /* 0x0000000000007918 */ /* 0x000fde0000000000 */
[----:B------:R-:W-:-:S04]  /*1e20*/  NOP ;  /* 0x0000000000007918 */ /* 0x000fc80000000000 */
[----:B0-----:R0:W1:Y:S02]  /*1e30*/  DMUL R2, R18, R4 ;  /* 0x0000000412027228 */ /* 0x0010640000000000 */
[----:B0-----:R-:W-:-:S15]  /*1e40*/  IADD3 R5, PT, PT, R5, -0x100000, RZ ;  /* 0xfff0000005057810 */ /* 0x001fde0007ffe0ff */
[----:B------:R-:W-:-:S15]  /*1e50*/  NOP ;  /* 0x0000000000007918 */ /* 0x000fde0000000000 */
[----:B------:R-:W-:-:S15]  /*1e60*/  NOP ;  /* 0x0000000000007918 */ /* 0x000fde0000000000 */
[----:B------:R-:W-:-:S15]  /*1e70*/  NOP ;  /* 0x0000000000007918 */ /* 0x000fde0000000000 */
[----:B------:R-:W-:-:S02]  /*1e80*/  NOP ;  /* 0x0000000000007918 */ /* 0x000fc40000000000 */
[----:B-1----:R-:W0:-:S15]  /*1e90*/  DFMA R6, R2, -R2, R18 ;  /* 0x800000020206722b */ /* 0x002e1e0000000012 */
[----:B------:R-:W-:-:S15]  /*1ea0*/  NOP ;  /* 0x0000000000007918 */ /* 0x000fde0000000000 */
[----:B------:R-:W-:-:S15]  /*1eb0*/  NOP ;  /* 0x0000000000007918 */ /* 0x000fde0000000000 */
[----:B------:R-:W-:-:S15]  /*1ec0*/  NOP ;  /* 0x0000000000007918 */ /* 0x000fde0000000000 */
[----:B------:R-:W-:-:S04]  /*1ed0*/  NOP ;  /* 0x0000000000007918 */ /* 0x000fc80000000000 */
[----:B0-----:R-:W0:Y:S02]  /*1ee0*/  DFMA R2, R4, R6, R2 ;  /* 0x000000060402722b */ /* 0x001e240000000002 */
[----:B0-----:R-:W-:Y:S01]  /*1ef0*/  VIADD R3, R3, 0xfcb00000 ;  /* 0xfcb0000003037836 */ /* 0x001fe20000000000 */
[----:B------:R-:W-:Y:S06]  /*1f00*/  BRA `(.L_x_15) ;  /* 0x0000000000047947 */ /* 0x000fec0003800000 */
.L_x_16:
[----:B------:R0:W1:Y:S02]  /*1f10*/  DADD R2, R18, R18 ;  /* 0x0000000012027229 */ /* 0x0000640000000012 */
.L_x_15:
[----:B------:R-:W-:Y:S05]  /*1f20*/  BSYNC.RECONVERGENT B3 ;  /* 0x0000000000037941 */ /* 0x000fea0003800200 */
.L_x_13:
[----:B------:R-:W-:-:S04]  /*1f30*/  IMAD.MOV.U32 R23, RZ, RZ, 0x0 ;  /* 0x00000000ff177424 */ /* 0x000fc800078e00ff */
[----:B01----:R-:W-:Y:S05]  /*1f40*/  RET.REL.NODEC R22 `(_ZN2at6native19triu_indices_kernelIlEEvPT_lllll) ;  /* 0xffffffe0162c7950 */ /* 0x003fea0003c3ffff */
.L_x_17:
[----:B------:R-:W-:-:S00]  /*1f50*/  BRA `(.L_x_17) ;  /* 0xfffffffc00fc7947 */ /* 0x000fc0000383ffff */
[----:B------:R-:W-:-:S00]  /*1f60*/  NOP ;  /* 0x0000000000007918 */ /* 0x000fc00000000000 */
        /* <DEDUP_REMOVED lines=9> */
.L_x_73:


//--------------------- .text._ZN2at6native19triu_indices_kernelIiEEvPT_lllll --------------------------
	.section	.text._ZN2at6native19triu_indices_kernelIiEEvPT_lllll,"ax",@progbits
	.align	128
        .global         _ZN2at6native19triu_indices_kernelIiEEvPT_lllll
        .type           _ZN2at6native19triu_indices_kernelIiEEvPT_lllll,@function
        .size           _ZN2at6native19triu_indices_kernelIiEEvPT_lllll,(.L_x_75 - _ZN2at6native19triu_indices_kernelIiEEvPT_lllll)
        .other          _ZN2at6native19triu_indices_kernelIiEEvPT_lllll,@"STO_CUDA_ENTRY STV_DEFAULT"
_ZN2at6native19triu_indices_kernelIiEEvPT_lllll:
.text._ZN2at6native19triu_indices_kernelIiEEvPT_lllll:
        /* <DEDUP_REMOVED lines=21> */
[----:B------:R-:W0:Y:S02]  /*0150*/  LDCU UR4, c[0x0][0x398] ;  /* 0x00007300ff0477ac */ /* 0x000e240008000800 */
[----:B0-----:R-:W0:Y:S01]  /*0160*/  I2F.U32.RP R0, UR4 ;  /* 0x0000000400007d06 */ /* 0x001e220008209000 */
[----:B------:R-:W-:-:S07]  /*0170*/  ISETP.NE.U32.AND P2, PT, RZ, UR4, PT ;  /* 0x00000004ff007c0c */ /* 0x000fce000bf45070 */
[----:B0-----:R-:W0:Y:S02]  /*0180*/  MUFU.RCP R0, R0 ;  /* 0x0000000000007308 */ /* 0x001e240000001000 */
[----:B0-----:R-:W-:-:S06]  /*0190*/  VIADD R2, R0, 0xffffffe ;  /* 0x0ffffffe00027836 */ /* 0x001fcc0000000000 */
[----:B------:R0:W1:Y:S02]  /*01a0*/  F2I.FTZ.U32.TRUNC.NTZ R3, R2 ;  /* 0x0000000200037305 */ /* 0x000064000021f000 */
[----:B0-----:R-:W-:Y:S02]  /*01b0*/  HFMA2 R2, -RZ, RZ, 0, 0 ;  /* 0x00000000ff027431 */ /* 0x001fe400000001ff */
[----:B-1----:R-:W-:-:S04]  /*01c0*/  IMAD.MOV R5, RZ, RZ, -R3 ;  /* 0x000000ffff057224 */ /* 0x002fc800078e0a03 */
[----:B------:R-:W-:-:S04]  /*01d0*/  IMAD R5, R5, UR4, RZ ;  /* 0x0000000405057c24 */ /* 0x000fc8000f8e02ff */
[----:B------:R-:W-:-:S06]  /*01e0*/  IMAD.HI.U32 R3, R3, R5, R2 ;  /* 0x0000000503037227 */ /* 0x000fcc00078e0002 */
[----:B------:R-:W-:-:S04]  /*01f0*/  IMAD.HI.U32 R3, R3, R14, RZ ;  /* 0x0000000e03037227 */ /* 0x000fc800078e00ff */
[----:B------:R-:W-:-:S04]  /*0200*/  IMAD.MOV R5, RZ, RZ, -R3 ;  /* 0x000000ffff057224 */ /* 0x000fc800078e0a03 */
[----:B------:R-:W-:-:S05]  /*0210*/  IMAD R4, R5, UR4, R14 ;  /* 0x0000000405047c24 */ /* 0x000fca000f8e020e */
[----:B------:R-:W-:-:S13]  /*0220*/  ISETP.GE.U32.AND P0, PT, R4, UR4, PT ;  /* 0x0000000404007c0c */ /* 0x000fda000bf06070 */
[----:B------:R-:W-:Y:S02]  /*0230*/  @P0 VIADD R4, R4, -UR4 ;  /* 0x8000000404040c36 */ /* 0x000fe40008000000 */
[----:B------:R-:W-:-:S03]  /*0240*/  @P0 VIADD R3, R3, 0x1 ;  /* 0x0000000103030836 */ /* 0x000fc60000000000 */
[----:B------:R-:W-:-:S13]  /*0250*/  ISETP.GE.U32.AND P1, PT, R4, UR4, PT ;  /* 0x0000000404007c0c */ /* 0x000fda000bf26070 */
[----:B------:R-:W-:Y:S02]  /*0260*/  @P1 IADD3 R3, PT, PT, R3, 0x1, RZ ;  /* 0x0000000103031810 */ /* 0x000fe40007ffe0ff */
[----:B------:R-:W-:-:S05]  /*0270*/  @!P2 LOP3.LUT R3, RZ, UR4, RZ, 0x33, !PT ;  /* 0x00000004ff03ac12 */ /* 0x000fca000f8e33ff */
[--C-:B------:R-:W-:Y:S02]  /*0280*/  IMAD.MOV R17, RZ, RZ, -R3.reuse ;  /* 0x000000ffff117224 */ /* 0x100fe400078e0a03 */
[----:B------:R-:W-:Y:S02]  /*0290*/  IMAD.MOV.U32 R7, RZ, RZ, R3 ;  /* 0x000000ffff077224 */ /* 0x000fe400078e0003 */
[----:B------:R-:W-:Y:S01]  /*02a0*/  IMAD R17, R17, UR4, R14 ;  /* 0x0000000411117c24 */ /* 0x000fe2000f8e020e */
[----:B------:R-:W-:Y:S06]  /*02b0*/  BRA `(.L_x_21) ;  /* 0x0000001000287947 */ /* 0x000fec0003800000 */
.L_x_20:
[----:B------:R-:W-:Y:S01]  /*02c0*/  IMAD.MOV.U32 R3, RZ, RZ, R14 ;  /* 0x000000ffff037224 */ /* 0x000fe200078e000e */
[----:B------:R-:W-:Y:S02]  /*02d0*/  MOV R2, R15 ;  /* 0x0000000f00027202 */ /* 0x000fe40000000f00 */
[----:B------:R-:W-:-:S07]  /*02e0*/  MOV R0, 0x300 ;  /* 0x0000030000007802 */ /* 0x000fce0000000f00 */
[----:B------:R-:W-:Y:S05]  /*02f0*/  CALL.REL.NOINC `($__internal_2_$__cuda_sm20_div_s64) ;  /* 0x0000001000487944 */ /* 0x000fea0003c00000 */
[----:B------:R-:W0:Y:S01]  /*0300*/  LDCU UR4, c[0x0][0x398] ;  /* 0x00007300ff0477ac */ /* 0x000e220008000800 */
[--C-:B------:R-:W-:Y:S02]  /*0310*/  IMAD.MOV R17, RZ, RZ, -R4.reuse ;  /* 0x000000ffff117224 */ /* 0x100fe400078e0a04 */
[----:B------:R-:W-:Y:S02]  /*0320*/  IMAD.MOV.U32 R7, RZ, RZ, R4 ;  /* 0x000000ffff077224 */ /* 0x000fe400078e0004 */
[----:B0-----:R-:W-:Y:S01]  /*0330*/  IMAD R17, R17, UR4, R14 ;  /* 0x0000000411117c24 */ /* 0x001fe2000f8e020e */
[----:B------:R-:W-:Y:S06]  /*0340*/  BRA `(.L_x_21) ;  /* 0x0000001000047947 */ /* 0x000fec0003800000 */
.L_x_19:
[----:B------:R-:W0:Y:S01]  /*0350*/  LDC.64 R12, c[0x0][0x390] ;  /* 0x0000e400ff0c7b82 */ /* 0x000e220000000a00 */
[----:B------:R-:W-:Y:S01]  /*0360*/  IADD3 R17, P0, PT, R14, -UR10, RZ ;  /* 0x8000000a0e117c10 */ /* 0x000fe2000ff1e0ff */
[----:B------:R-:W-:Y:S01]  /*0370*/  IMAD.MOV.U32 R7, RZ, RZ, 0x3fd80000 ;  /* 0x3fd80000ff077424 */ /* 0x000fe200078e00ff */
[----:B------:R-:W-:Y:S01]  /*0380*/  MOV R6, 0x0 ;  /* 0x0000000000067802 */ /* 0x000fe20000000f00 */
[----:B------:R-:W-:Y:S01]  /*0390*/  BSSY.RECONVERGENT B1, `(.L_x_22) ;  /* 0x0000043000017945 */ /* 0x000fe20003800200 */
[----:B------:R-:W-:Y:S02]  /*03a0*/  IADD3.X R16, PT, PT, R15, ~UR11, RZ, P0, !PT ;  /* 0x8000000b0f107c10 */ /* 0x000fe400087fe4ff */
[C---:B------:R-:W-:Y:S02]  /*03b0*/  LEA R10, P0, -R17.reuse, RZ, 0x3 ;  /* 0x000000ff110a7211 */ /* 0x040fe400078019ff */
[----:B------:R-:W-:-:S04]  /*03c0*/  SHF.L.U64.HI R4, R17, 0x3, R16 ;  /* 0x0000000311047819 */ /* 0x000fc80000010210 */
[----:B------:R-:W-:Y:S01]  /*03d0*/  IADD3.X R11, PT, PT, RZ, ~R4, RZ, P0, !PT ;  /* 0x80000004ff0b7210 */ /* 0x000fe200007fe4ff */
[C---:B0-----:R-:W-:Y:S01]  /*03e0*/  IMAD.SHL.U32 R0, R12.reuse, 0x2, RZ ;  /* 0x000000020c007824 */ /* 0x041fe200078e00ff */
[----:B------:R-:W-:-:S04]  /*03f0*/  SHF.L.U64.HI R13, R12, 0x1, R13 ;  /* 0x000000010c0d7819 */ /* 0x000fc8000001020d */
        /* <DEDUP_REMOVED lines=53> */
[----:B------:R-:W-:Y:S01]  /*0750*/  MOV R2, R24 ;  /* 0x0000001800027202 */ /* 0x000fe20000000f00 */
[----:B------:R-:W-:Y:S01]  /*0760*/  IMAD.MOV.U32 R0, RZ, RZ, R20 ;  /* 0x000000ffff007224 */ /* 0x000fe200078e0014 */
[----:B------:R-:W-:Y:S01]  /*0770*/  MOV R22, 0x7a0 ;  /* 0x000007a000167802 */ /* 0x000fe20000000f00 */
[----:B------:R-:W-:-:S07]  /*0780*/  IMAD.MOV.U32 R5, RZ, RZ, R21 ;  /* 0x000000ffff057224 */ /* 0x000fce00078e0015 */
[----:B------:R-:W-:Y:S05]  /*0790*/  CALL.REL.NOINC `($__internal_3_$__cuda_sm20_dsqrt_rn_f64_mediumpath_v1) ;  /* 0x0000001000607944 */ /* 0x000fea0003c00000 */
[----:B------:R-:W-:Y:S01]  /*07a0*/  IMAD.MOV.U32 R22, RZ, RZ, R2 ;  /* 0x000000ffff167224 */ /* 0x000fe200078e0002 */
[----:B------:R-:W-:-:S07]  /*07b0*/  MOV R23, R3 ;  /* 0x0000000300177202 */ /* 0x000fce0000000f00 */
.L_x_23:
[----:B------:R-:W-:Y:S05]  /*07c0*/  BSYNC.RECONVERGENT B1 ;  /* 0x0000000000017941 */ /* 0x000fea0003800200 */
.L_x_22:
        /* <DEDUP_REMOVED lines=30> */
[----:B------:R-:W-:Y:S01]  /*09b0*/  IMAD.MOV.U32 R2, RZ, RZ, R10 ;  /* 0x000000ffff027224 */ /* 0x000fe200078e000a */
[----:B0-----:R-:W-:Y:S01]  /*09c0*/  IADD3 R7, P0, PT, RZ, -R22, RZ ;  /* 0x80000016ff077210 */ /* 0x001fe20007f1e0ff */
[----:B------:R-:W-:Y:S01]  /*09d0*/  IMAD.MOV.U32 R3, RZ, RZ, R9 ;  /* 0x000000ffff037224 */ /* 0x000fe200078e0009 */
[----:B------:R-:W-:Y:S01]  /*09e0*/  BSSY.RECONVERGENT B2, `(.L_x_26) ;  /* 0x0000044000027945 */ /* 0x000fe20003800200 */
[----:B------:R-:W-:Y:S02]  /*09f0*/  IMAD.MOV.U32 R6, RZ, RZ, 0x0 ;  /* 0x00000000ff067424 */ /* 0x000fe400078e00ff */
[----:B------:R-:W-:Y:S02]  /*0a00*/  IMAD.X R5, RZ, RZ, ~R23, P0 ;  /* 0x000000ffff057224 */ /* 0x000fe400000e0e17 */
[----:B------:R-:W-:-:S04]  /*0a10*/  IMAD.WIDE.U32 R2, R22, R7, R2 ;  /* 0x0000000716027225 */ /* 0x000fc800078e0002 */
[----:B------:R-:W-:Y:S02]  /*0a20*/  IMAD R5, R5, R22, RZ ;  /* 0x0000001605057224 */ /* 0x000fe400078e02ff */
[----:B------:R-:W-:Y:S02]  /*0a30*/  IMAD.MOV.U32 R8, RZ, RZ, R2 ;  /* 0x000000ffff087224 */ /* 0x000fe400078e0002 */
[----:B------:R-:W-:Y:S01]  /*0a40*/  IMAD R5, R23, R7, R5 ;  /* 0x0000000717057224 */ /* 0x000fe200078e0205 */
[----:B------:R-:W-:-:S04]  /*0a50*/  MOV R7, 0x3fd80000 ;  /* 0x3fd8000000077802 */ /* 0x000fc80000000f00 */
[----:B------:R-:W-:-:S15]  /*0a60*/  IADD3 R9, PT, PT, R3, R5, RZ ;  /* 0x0000000503097210 */ /* 0x000fde0007ffe0ff */
        /* <DEDUP_REMOVED lines=56> */
[----:B------:R-:W-:Y:S05]  /*0df0*/  CALL.REL.NOINC `($__internal_3_$__cuda_sm20_dsqrt_rn_f64_mediumpath_v1) ;  /* 0x0000000800c87944 */ /* 0x000fea0003c00000 */
[----:B------:R-:W-:Y:S02]  /*0e00*/  IMAD.MOV.U32 R10, RZ, RZ, R2 ;  /* 0x000000ffff0a7224 */ /* 0x000fe400078e0002 */
[----:B------:R-:W-:-:S07]  /*0e10*/  IMAD.MOV.U32 R11, RZ, RZ, R3 ;  /* 0x000000ffff0b7224 */ /* 0x000fce00078e0003 */
.L_x_27:
[----:B------:R-:W-:Y:S05]  /*0e20*/  BSYNC.RECONVERGENT B2 ;  /* 0x0000000000027941 */ /* 0x000fea0003800200 */
.L_x_26:
[----:B------:R-:W0:Y:S02]  /*0e30*/  F2I.S64.F64.CEIL R10, R10 ;  /* 0x0000000a000a7311 */ /* 0x000e240000309900 */
[----:B0-----:R-:W-:Y:S02]  /*0e40*/  ISETP.GT.U32.AND P0, PT, R20, R10, PT ;  /* 0x0000000a1400720c */ /* 0x001fe40003f04070 */
[----:B------:R-:W-:Y:S02]  /*0e50*/  IADD3 R0, P1, PT, -R10, R20, RZ ;  /* 0x000000140a007210 */ /* 0x000fe40007f3e1ff */
[----:B------:R-:W-:Y:S02]  /*0e60*/  ISETP.GT.AND.EX P0, PT, R21, R11, PT, P0 ;  /* 0x0000000b1500720c */ /* 0x000fe40003f04300 */
[----:B------:R-:W-:Y:S02]  /*0e70*/  IADD3.X R2, PT, PT, ~R11, R21, RZ, P1, !PT ;  /* 0x000000150b027210 */ /* 0x000fe40000ffe5ff */
[----:B------:R-:W-:-:S02]  /*0e80*/  SEL R3, R0, RZ, P0 ;  /* 0x000000ff00037207 */ /* 0x000fc40000000000 */
[----:B------:R-:W-:Y:S02]  /*0e90*/  IADD3 R19, P1, P2, R20, 0x1, R10 ;  /* 0x0000000114137810 */ /* 0x000fe40007a3e00a */
[----:B------:R-:W-:Y:S01]  /*0ea0*/  IADD3 R0, P3, PT, R3, 0x1, RZ ;  /* 0x0000000103007810 */ /* 0x000fe20007f7e0ff */
[----:B------:R-:W-:Y:S01]  /*0eb0*/  IMAD.MOV.U32 R20, RZ, RZ, R3 ;  /* 0x000000ffff147224 */ /* 0x000fe200078e0003 */
[----:B------:R-:W-:Y:S02]  /*0ec0*/  SEL R2, R2, RZ, P0 ;  /* 0x000000ff02027207 */ /* 0x000fe40000000000 */
[----:B------:R-:W-:Y:S02]  /*0ed0*/  ISETP.GE.U32.AND P0, PT, R0, R19, PT ;  /* 0x000000130000720c */ /* 0x000fe40003f06070 */
[----:B------:R-:W-:Y:S01]  /*0ee0*/  IADD3.X R4, PT, PT, R21, RZ, R11, P1, P2 ;  /* 0x000000ff15047210 */ /* 0x000fe20000fe440b */
[--C-:B------:R-:W-:Y:S02]  /*0ef0*/  IMAD.X R0, RZ, RZ, R2.reuse, P3 ;  /* 0x000000ffff007224 */ /* 0x100fe400018e0602 */
[----:B------:R-:W-:-:S03]  /*0f00*/  IMAD.MOV.U32 R21, RZ, RZ, R2 ;  /* 0x000000ffff157224 */ /* 0x000fc600078e0002 */
[----:B------:R-:W-:-:S13]  /*0f10*/  ISETP.GE.AND.EX P0, PT, R0, R4, PT, P0 ;  /* 0x000000040000720c */ /* 0x000fda0003f06300 */
[----:B------:R-:W-:Y:S05]  /*0f20*/  @P0 BRA `(.L_x_25) ;  /* 0x0000000000640947 */ /* 0x000fea0003800000 */
[C---:B------:R-:W-:Y:S01]  /*0f30*/  SHF.L.U64.HI R11, R17.reuse, 0x1, R16 ;  /* 0x00000001110b7819 */ /* 0x040fe20000010210 */
[----:B------:R-:W-:Y:S01]  /*0f40*/  IMAD.MOV.U32 R21, RZ, RZ, R2 ;  /* 0x000000ffff157224 */ /* 0x000fe200078e0002 */
[----:B------:R-:W-:Y:S01]  /*0f50*/  MOV R20, R3 ;  /* 0x0000000300147202 */ /* 0x000fe20000000f00 */
[----:B------:R-:W-:-:S07]  /*0f60*/  IMAD.SHL.U32 R9, R17, 0x2, RZ ;  /* 0x0000000211097824 */ /* 0x000fce00078e00ff */
.L_x_28:
[----:B------:R-:W-:-:S05]  /*0f70*/  IADD3 R5, P0, PT, R20, R19, RZ ;  /* 0x0000001314057210 */ /* 0x000fca0007f1e0ff */
[----:B------:R-:W-:-:S05]  /*0f80*/  IMAD.X R0, R21, 0x1, R4, P0 ;  /* 0x0000000115007824 */ /* 0x000fca00000e0604 */
[--C-:B------:R-:W-:Y:S02]  /*0f90*/  SHF.R.S64 R5, R5, 0x1, R0.reuse ;  /* 0x0000000105057819 */ /* 0x100fe40000001000 */
[----:B------:R-:W-:Y:S02]  /*0fa0*/  SHF.R.S32.HI R7, RZ, 0x1, R0 ;  /* 0x00000001ff077819 */ /* 0x000fe40000011400 */
[----:B------:R-:W-:-:S04]  /*0fb0*/  IADD3 R0, P0, PT, -R5, R12, RZ ;  /* 0x0000000c05007210 */ /* 0x000fc80007f1e1ff */
[----:B------:R-:W-:-:S05]  /*0fc0*/  IADD3.X R2, PT, PT, ~R7, R13, RZ, P0, !PT ;  /* 0x0000000d07027210 */ /* 0x000fca00007fe5ff */
        /* <DEDUP_REMOVED lines=11> */
[----:B------:R-:W-:Y:S01]  /*1080*/  ISETP.GE.U32.AND P0, PT, R0, R19, PT ;  /* 0x000000130000720c */ /* 0x000fe20003f06070 */
[----:B------:R-:W-:-:S05]  /*1090*/  IMAD.X R0, RZ, RZ, R21, P1 ;  /* 0x000000ffff007224 */ /* 0x000fca00008e0615 */
[----:B------:R-:W-:-:S13]  /*10a0*/  ISETP.GE.AND.EX P0, PT, R0, R4, PT, P0 ;  /* 0x000000040000720c */ /* 0x000fda0003f06300 */
[----:B------:R-:W-:Y:S05]  /*10b0*/  @!P0 BRA `(.L_x_28) ;  /* 0xfffffffc00ac8947 */ /* 0x000fea000383ffff */
.L_x_25:
[----:B------:R-:W-:Y:S05]  /*10c0*/  BSYNC.RECONVERGENT B1 ;  /* 0x0000000000017941 */ /* 0x000fea0003800200 */
.L_x_24:
[----:B------:R-:W0:Y:S01]  /*10d0*/  LDCU UR4, c[0x0][0x3a4] ;  /* 0x00007480ff0477ac */ /* 0x000e220008000800 */
[----:B------:R-:W-:Y:S01]  /*10e0*/  IADD3 R2, P0, PT, -R20, R12, RZ ;  /* 0x0000000c14027210 */ /* 0x000fe20007f1e1ff */
[----:B------:R-:W0:Y:S04]  /*10f0*/  LDCU UR5, c[0x0][0x39c] ;  /* 0x00007380ff0577ac */ /* 0x000e280008000800 */
[----:B------:R-:W-:-:S04]  /*1100*/  IMAD.X R13, R13, 0x1, ~R21, P0 ;  /* 0x000000010d0d7824 */ /* 0x000fc800000e0e15 */
[----:B------:R-:W-:-:S04]  /*1110*/  IMAD R13, R13, R20, RZ ;  /* 0x000000140d0d7224 */ /* 0x000fc800078e02ff */
[----:B------:R-:W-:Y:S02]  /*1120*/  IMAD R13, R21, R2, R13 ;  /* 0x00000002150d7224 */ /* 0x000fe400078e020d */
[----:B------:R-:W-:-:S05]  /*1130*/  IMAD.WIDE.U32 R2, R2, R20, RZ ;  /* 0x0000001402027225 */ /* 0x000fca00078e00ff */
[----:B------:R-:W-:Y:S01]  /*1140*/  IADD3 R3, PT, PT, R3, R13, RZ ;  /* 0x0000000d03037210 */ /* 0x000fe20007ffe0ff */
[----:B0-----:R-:W-:-:S03]  /*1150*/  ULOP3.LUT UR4, UR4, UR5, URZ, 0xfc, !UPT ;  /* 0x0000000504047292 */ /* 0x001fc6000f8efcff */
[----:B------:R-:W-:Y:S01]  /*1160*/  SHF.R.S64 R2, R2, 0x1, R3 ;  /* 0x0000000102027819 */ /* 0x000fe20000001003 */
[----:B------:R-:W-:-:S03]  /*1170*/  UISETP.NE.U32.AND UP0, UPT, UR4, URZ, UPT ;  /* 0x000000ff0400728c */ /* 0x000fc6000bf05070 */
[----:B------:R-:W-:-:S06]  /*1180*/  IADD3 R17, PT, PT, -R2, R20, R17 ;  /* 0x0000001402117210 */ /* 0x000fcc0007ffe111 */
[----:B------:R-:W-:Y:S05]  /*1190*/  BRA.U UP0, `(.L_x_29) ;  /* 0x0000000100547547 */ /* 0x000fea000b800000 */
        /* <DEDUP_REMOVED lines=8> */
[----:B0-----:R-:W-:-:S04]  /*1220*/  IMAD.MOV R5, RZ, RZ, -R3 ;  /* 0x000000ffff057224 */ /* 0x001fc800078e0a03 */
[----:B------:R-:W-:-:S04]  /*1230*/  IMAD R5, R5, UR4, RZ ;  /* 0x0000000405057c24 */ /* 0x000fc8000f8e02ff */
[----:B------:R-:W-:-:S06]  /*1240*/  IMAD.HI.U32 R5, R3, R5, R2 ;  /* 0x0000000503057227 */ /* 0x000fcc00078e0002 */
[----:B-1----:R-:W-:-:S05]  /*1250*/  IMAD.HI.U32 R0, R5, R6, RZ ;  /* 0x0000000605007227 */ /* 0x002fca00078e00ff */
[----:B------:R-:W-:-:S05]  /*1260*/  IADD3 R2, PT, PT, -R0, RZ, RZ ;  /* 0x000000ff00027210 */ /* 0x000fca0007ffe1ff */
[----:B------:R-:W-:-:S05]  /*1270*/  IMAD R2, R2, UR4, R6 ;  /* 0x0000000402027c24 */ /* 0x000fca000f8e0206 */
[----:B------:R-:W-:-:S13]  /*1280*/  ISETP.GE.U32.AND P0, PT, R2, UR4, PT ;  /* 0x0000000402007c0c */ /* 0x000fda000bf06070 */
[----:B------:R-:W-:Y:S02]  /*1290*/  @P0 VIADD R2, R2, -UR4 ;  /* 0x8000000402020c36 */ /* 0x000fe40008000000 */
[----:B------:R-:W-:-:S03]  /*12a0*/  @P0 VIADD R0, R0, 0x1 ;  /* 0x0000000100000836 */ /* 0x000fc60000000000 */
[----:B------:R-:W-:-:S13]  /*12b0*/  ISETP.GE.U32.AND P1, PT, R2, UR4, PT ;  /* 0x0000000402007c0c */ /* 0x000fda000bf26070 */
[----:B------:R-:W-:Y:S01]  /*12c0*/  @P1 VIADD R0, R0, 0x1 ;  /* 0x0000000100001836 */ /* 0x000fe20000000000 */
[----:B------:R-:W-:Y:S01]  /*12d0*/  @!P2 LOP3.LUT R0, RZ, UR4, RZ, 0x33, !PT ;  /* 0x00000004ff00ac12 */ /* 0x000fe2000f8e33ff */
[----:B------:R-:W-:Y:S06]  /*12e0*/  BRA `(.L_x_30) ;  /* 0x0000000000187947 */ /* 0x000fec0003800000 */
.L_x_29:
[----:B------:R-:W0:Y:S01]  /*12f0*/  LDCU.64 UR4, c[0x0][0x3a0] ;  /* 0x00007400ff0477ac */ /* 0x000e220008000a00 */
[----:B------:R-:W-:Y:S02]  /*1300*/  MOV R0, 0x1340 ;  /* 0x0000134000007802 */ /* 0x000fe40000000f00 */
[----:B0-----:R-:W-:Y:S01]  /*1310*/  MOV R3, UR4 ;  /* 0x0000000400037c02 */ /* 0x001fe20008000f00 */
[----:B------:R-:W-:-:S07]  /*1320*/  IMAD.U32 R2, RZ, RZ, UR5 ;  /* 0x00000005ff027e24 */ /* 0x000fce000f8e00ff */
[----:B------:R-:W-:Y:S05]  /*1330*/  CALL.REL.NOINC `($__internal_2_$__cuda_sm20_div_s64) ;  /* 0x0000000000387944 */ /* 0x000fea0003c00000 */
[----:B------:R-:W-:-:S07]  /*1340*/  IMAD.MOV.U32 R0, RZ, RZ, R4 ;  /* 0x000000ffff007224 */ /* 0x000fce00078e0004 */
.L_x_30:
[----:B------:R-:W-:-:S07]  /*1350*/  IMAD.IADD R7, R20, 0x1, R0 ;  /* 0x0000000114077824 */ /* 0x000fce00078e0200 */
.L_x_21:
[----:B------:R-:W-:Y:S05]  /*1360*/  BSYNC.RECONVERGENT B0 ;  /* 0x0000000000007941 */ /* 0x000fea0003800200 */
.L_x_18:
[----:B------:R-:W0:Y:S01]  /*1370*/  LDC.64 R8, c[0x0][0x3a8] ;  /* 0x0000ea00ff087b82 */ /* 0x000e220000000a00 */
[----:B------:R-:W1:Y:S01]  /*1380*/  LDCU.64 UR12, c[0x0][0x380] ;  /* 0x00007000ff0c77ac */ /* 0x000e620008000a00 */
[----:B------:R-:W2:Y:S01]  /*1390*/  LDCU UR4, c[0x0][0x388] ;  /* 0x00007100ff0477ac */ /* 0x000ea20008000800 */
[----:B-1----:R-:W-:-:S04]  /*13a0*/  LEA R2, P0, R14, UR12, 0x2 ;  /* 0x0000000c0e027c11 */ /* 0x002fc8000f8010ff */
[----:B------:R-:W-:Y:S02]  /*13b0*/  LEA.HI.X R3, R14, UR13, R15, 0x2, P0 ;  /* 0x0000000d0e037c11 */ /* 0x000fe400080f140f */
[C---:B0-----:R-:W-:Y:S02]  /*13c0*/  LEA R4, P0, R8.reuse, R2, 0x2 ;  /* 0x0000000208047211 */ /* 0x041fe400078010ff */
[----:B--2---:R-:W-:Y:S01]  /*13d0*/  IADD3 R17, PT, PT, R17, UR4, RZ ;  /* 0x0000000411117c10 */ /* 0x004fe2000fffe0ff */
[----:B------:R-:W-:Y:S01]  /*13e0*/  STG.E desc[UR6][R2.64], R7 ;  /* 0x0000000702007986 */ /* 0x000fe2000c101906 */
[----:B------:R-:W-:-:S05]  /*13f0*/  LEA.HI.X R5, R8, R3, R9, 0x2, P0 ;  /* 0x0000000308057211 */ /* 0x000fca00000f1409 */
[----:B------:R-:W-:Y:S01]  /*1400*/  STG.E desc[UR6][R4.64], R17 ;  /* 0x0000001104007986 */ /* 0x000fe2000c101906 */
[----:B------:R-:W-:Y:S05]  /*1410*/  EXIT ;  /* 0x000000000000794d */ /* 0x000fea0003800000 */
        .weak           $__internal_2_$__cuda_sm20_div_s64
        .type           $__internal_2_$__cuda_sm20_div_s64,@function
        .size           $__internal_2_$__cuda_sm20_div_s64,($__internal_3_$__cuda_sm20_dsqrt_rn_f64_mediumpath_v1 - $__internal_2_$__cuda_sm20_div_s64)
$__internal_2_$__cuda_sm20_div_s64:
        /* <DEDUP_REMOVED lines=18> */
[----:B------:R-:W-:Y:S02]  /*1540*/  IMAD.X R11, RZ, RZ, ~R7, P0 ;  /* 0x000000ffff0b7224 */ /* 0x000fe400000e0e07 */
[----:B------:R-:W-:Y:S02]  /*1550*/  IMAD.MOV.U32 R7, RZ, RZ, R4 ;  /* 0x000000ffff077224 */ /* 0x000fe400078e0004 */
[-C--:B------:R-:W-:Y:S02]  /*1560*/  IMAD R13, R5, R11.reuse, RZ ;  /* 0x0000000b050d7224 */ /* 0x080fe400078e02ff */
[----:B------:R-:W-:-:S04]  /*1570*/  IMAD.WIDE.U32 R6, P0, R4, R11, R6 ;  /* 0x0000000b04067225 */ /* 0x000fc80007800006 */
[----:B------:R-:W-:-:S04]  /*1580*/  IMAD.HI.U32 R11, R5, R11, RZ ;  /* 0x0000000b050b7227 */ /* 0x000fc800078e00ff */
[----:B------:R-:W-:-:S05]  /*1590*/  IMAD.HI.U32 R6, P1, R5, R9, R6 ;  /* 0x0000000905067227 */ /* 0x000fca0007820006 */
[----:B------:R-:W-:Y:S02]  /*15a0*/  IADD3 R7, P2, PT, R13, R6, RZ ;  /* 0x000000060d077210 */ /* 0x000fe40007f5e0ff */
[----:B------:R-:W-:-:S03]  /*15b0*/  IADD3.X R6, PT, PT, R11, R5, RZ, P0, !PT ;  /* 0x000000050b067210 */ /* 0x000fc600007fe4ff */
[----:B------:R-:W-:Y:S01]  /*15c0*/  IMAD.WIDE.U32 R4, R7, UR4, RZ ;  /* 0x0000000407047c25 */ /* 0x000fe2000f8e00ff */
[----:B------:R-:W-:-:S03]  /*15d0*/  IADD3.X R9, PT, PT, RZ, RZ, R6, P2, P1 ;  /* 0x000000ffff097210 */ /* 0x000fc600017e2406 */
[----:B------:R-:W-:Y:S01]  /*15e0*/  IMAD R6, R7, UR5, R5 ;  /* 0x0000000507067c24 */ /* 0x000fe2000f8e0205 */
[----:B------:R-:W-:-:S03]  /*15f0*/  IADD3 R5, P0, PT, RZ, -R4, RZ ;  /* 0x80000004ff057210 */ /* 0x000fc60007f1e0ff */
[----:B------:R-:W-:Y:S02]  /*1600*/  IMAD R4, R9, UR4, R6 ;  /* 0x0000000409047c24 */ /* 0x000fe4000f8e0206 */
[----:B------:R-:W-:-:S04]  /*1610*/  IMAD.HI.U32 R6, R7, R5, RZ ;  /* 0x0000000507067227 */ /* 0x000fc800078e00ff */
[----:B------:R-:W-:Y:S01]  /*1620*/  IMAD.X R8, RZ, RZ, ~R4, P0 ;  /* 0x000000ffff087224 */ /* 0x000fe200000e0e04 */
[----:B------:R-:W-:-:S03]  /*1630*/  IADD3 R4, P4, PT, RZ, -R3, RZ ;  /* 0x80000003ff047210 */ /* 0x000fc60007f9e0ff */
[----:B------:R-:W-:Y:S01]  /*1640*/  IMAD.WIDE.U32 R6, P0, R7, R8, R6 ;  /* 0x0000000807067225 */ /* 0x000fe20007800006 */
[----:B------:R-:W-:-:S03]  /*1650*/  SEL R3, R4, R3, !P3 ;  /* 0x0000000304037207 */ /* 0x000fc60005800000 */
[----:B------:R-:W-:-:S04]  /*1660*/  IMAD.HI.U32 R6, P1, R9, R5, R6 ;  /* 0x0000000509067227 */ /* 0x000fc80007820006 */
[CC--:B------:R-:W-:Y:S02]  /*1670*/  IMAD R5, R9.reuse, R8.reuse, RZ ;  /* 0x0000000809057224 */ /* 0x0c0fe400078e02ff */
[----:B------:R-:W-:-:S03]  /*1680*/  IMAD.HI.U32 R8, R9, R8, RZ ;  /* 0x0000000809087227 */ /* 0x000fc600078e00ff */
[----:B------:R-:W-:Y:S01]  /*1690*/  IADD3 R6, P2, PT, R5, R6, RZ ;  /* 0x0000000605067210 */ /* 0x000fe20007f5e0ff */
[----:B------:R-:W-:Y:S02]  /*16a0*/  IMAD.X R5, RZ, RZ, ~R2, P4 ;  /* 0x000000ffff057224 */ /* 0x000fe400020e0e02 */
[----:B------:R-:W-:Y:S02]  /*16b0*/  IMAD.X R9, R8, 0x1, R9, P0 ;  /* 0x0000000108097824 */ /* 0x000fe400000e0609 */
[----:B------:R-:W-:Y:S01]  /*16c0*/  IMAD.HI.U32 R4, R6, R3, RZ ;  /* 0x0000000306047227 */ /* 0x000fe200078e00ff */
[----:B------:R-:W-:-:S03]  /*16d0*/  SEL R10, R5, R2, !P3 ;  /* 0x00000002050a7207 */ /* 0x000fc60005800000 */
[----:B------:R-:W-:Y:S01]  /*16e0*/  HFMA2 R5, -RZ, RZ, 0, 0 ;  /* 0x00000000ff057431 */ /* 0x000fe200000001ff */
[----:B------:R-:W-:Y:S02]  /*16f0*/  IADD3.X R9, PT, PT, RZ, RZ, R9, P2, P1 ;  /* 0x000000ffff097210 */ /* 0x000fe400017e2409 */
[----:B------:R-:W-:Y:S01]  /*1700*/  LOP3.LUT R2, R2, UR9, RZ, 0x3c, !PT ;  /* 0x0000000902027c12 */ /* 0x000fe2000f8e3cff */
[----:B------:R-:W-:-:S04]  /*1710*/  IMAD.WIDE.U32 R4, R6, R10, R4 ;  /* 0x0000000a06047225 */ /* 0x000fc800078e0004 */
[C---:B------:R-:W-:Y:S02]  /*1720*/  IMAD R7, R9.reuse, R10, RZ ;  /* 0x0000000a09077224 */ /* 0x040fe400078e02ff */
[----:B------:R-:W-:-:S04]  /*1730*/  IMAD.HI.U32 R4, P0, R9, R3, R4 ;  /* 0x0000000309047227 */ /* 0x000fc80007800004 */
[----:B------:R-:W-:Y:S01]  /*1740*/  IMAD.HI.U32 R6, R9, R10, RZ ;  /* 0x0000000a09067227 */ /* 0x000fe200078e00ff */
[----:B------:R-:W-:-:S03]  /*1750*/  IADD3 R7, P1, PT, R7, R4, RZ ;  /* 0x0000000407077210 */ /* 0x000fc60007f3e0ff */
[----:B------:R-:W-:Y:S02]  /*1760*/  IMAD.X R6, RZ, RZ, R6, P0 ;  /* 0x000000ffff067224 */ /* 0x000fe400000e0606 */
[----:B------:R-:W-:-:S04]  /*1770*/  IMAD.WIDE.U32 R4, R7, UR4, RZ ;  /* 0x0000000407047c25 */ /* 0x000fc8000f8e00ff */
[----:B------:R-:W-:Y:S01]  /*1780*/  IMAD.X R6, RZ, RZ, R6, P1 ;  /* 0x000000ffff067224 */ /* 0x000fe200008e0606 */
[----:B------:R-:W-:Y:S01]  /*1790*/  IADD3 R8, P1, PT, -R4, R3, RZ ;  /* 0x0000000304087210 */ /* 0x000fe20007f3e1ff */
[C---:B------:R-:W-:Y:S01]  /*17a0*/  IMAD R5, R7.reuse, UR5, R5 ;  /* 0x0000000507057c24 */ /* 0x040fe2000f8e0205 */
[----:B------:R-:W-:Y:S02]  /*17b0*/  IADD3 R4, PT, PT, R7, 0x1, RZ ;  /* 0x0000000107047810 */ /* 0x000fe40007ffe0ff */
[----:B------:R-:W-:Y:S01]  /*17c0*/  ISETP.GE.U32.AND P0, PT, R8, UR4, PT ;  /* 0x0000000408007c0c */ /* 0x000fe2000bf06070 */
[----:B------:R-:W-:-:S04]  /*17d0*/  IMAD R5, R6, UR4, R5 ;  /* 0x0000000406057c24 */ /* 0x000fc8000f8e0205 */
[----:B------:R-:W-:Y:S01]  /*17e0*/  IMAD.X R6, R10, 0x1, ~R5, P1 ;  /* 0x000000010a067824 */ /* 0x000fe200008e0e05 */
[----:B------:R-:W-:-:S04]  /*17f0*/  IADD3 R3, P1, PT, R8, -UR4, RZ ;  /* 0x8000000408037c10 */ /* 0x000fc8000ff3e0ff */
[C---:B------:R-:W-:Y:S02]  /*1800*/  ISETP.GE.U32.AND.EX P0, PT, R6.reuse, UR5, PT, P0 ;  /* 0x0000000506007c0c */ /* 0x040fe4000bf06100 */
[----:B------:R-:W-:Y:S02]  /*1810*/  IADD3.X R5, PT, PT, R6, ~UR5, RZ, P1, !PT ;  /* 0x8000000506057c10 */ /* 0x000fe40008ffe4ff */
[----:B------:R-:W-:Y:S02]  /*1820*/  SEL R3, R3, R8, P0 ;  /* 0x0000000803037207 */ /* 0x000fe40000000000 */
[----:B------:R-:W-:Y:S02]  /*1830*/  SEL R7, R4, R7, P0 ;  /* 0x0000000704077207 */ /* 0x000fe40000000000 */
[----:B------:R-:W-:Y:S02]  /*1840*/  SEL R5, R5, R6, P0 ;  /* 0x0000000605057207 */ /* 0x000fe40000000000 */
[----:B------:R-:W-:Y:S01]  /*1850*/  ISETP.GE.U32.AND P0, PT, R3, UR4, PT ;  /* 0x0000000403007c0c */ /* 0x000fe2000bf06070 */
[----:B------:R-:W-:Y:S01]  /*1860*/  VIADD R4, R7, 0x1 ;  /* 0x0000000107047836 */ /* 0x000fe20000000000 */
[----:B------:R-:W-:Y:S01]  /*1870*/  ISETP.GE.AND P1, PT, R2, RZ, PT ;  /* 0x000000ff0200720c */ /* 0x000fe20003f26270 */
[----:B------:R-:W-:Y:S01]  /*1880*/  IMAD.MOV.U32 R2, RZ, RZ, R0 ;  /* 0x000000ffff027224 */ /* 0x000fe200078e0000 */
[----:B------:R-:W-:-:S04]  /*1890*/  ISETP.GE.U32.AND.EX P0, PT, R5, UR5, PT, P0 ;  /* 0x0000000505007c0c */ /* 0x000fc8000bf06100 */
[----:B------:R-:W-:Y:S02]  /*18a0*/  SEL R4, R4, R7, P0 ;  /* 0x0000000704047207 */ /* 0x000fe40000000000 */
[----:B------:R-:W-:-:S03]  /*18b0*/  ISETP.NE.U32.AND P0, PT, RZ, UR8, PT ;  /* 0x00000008ff007c0c */ /* 0x000fc6000bf05070 */
[----:B------:R-:W-:Y:S01]  /*18c0*/  IMAD.MOV R3, RZ, RZ, -R4 ;  /* 0x000000ffff037224 */ /* 0x000fe200078e0a04 */
[----:B------:R-:W-:-:S04]  /*18d0*/  ISETP.NE.AND.EX P0, PT, RZ, UR9, PT, P0 ;  /* 0x00000009ff007c0c */ /* 0x000fc8000bf05300 */
[----:B------:R-:W-:Y:S02]  /*18e0*/  SEL R4, R3, R4, !P1 ;  /* 0x0000000403047207 */ /* 0x000fe40004800000 */
[----:B------:R-:W-:Y:S02]  /*18f0*/  MOV R3, 0x0 ;  /* 0x0000000000037802 */ /* 0x000fe40000000f00 */
[----:B------:R-:W-:Y:S02]  /*1900*/  SEL R4, R4, 0xffffffff, P0 ;  /* 0xffffffff04047807 */ /* 0x000fe40000000000 */
[----:B------:R-:W-:Y:S05]  /*1910*/  RET.REL.NODEC R2 `(_ZN2at6native19triu_indices_kernelIiEEvPT_lllll) ;  /* 0xffffffe402b87950 */ /* 0x000fea0003c3ffff */
        .weak           $__internal_3_$__cuda_sm20_dsqrt_rn_f64_mediumpath_v1
        .type           $__internal_3_$__cuda_sm20_dsqrt_rn_f64_mediumpath_v1,@function
        .size           $__internal_3_$__cuda_sm20_dsqrt_rn_f64_mediumpath_v1,(.L_x_75 - $__internal_3_$__cuda_sm20_dsqrt_rn_f64_mediumpath_v1)
$__internal_3_$__cuda_sm20_dsqrt_rn_f64_mediumpath_v1:
        /* <DEDUP_REMOVED lines=19> */
.L_x_32:
[----:B------:R-:W0:Y:S02]  /*1a50*/  DSETP.NE.AND P0, PT, R18, RZ, PT ;  /* 0x000000ff1200722a */ /* 0x000e240003f05000 */
[----:B0-----:R-:W-:Y:S05]  /*1a60*/  @!P0 BRA `(.L_x_34) ;  /* 0x0000000000d48947 */ /* 0x001fea0003800000 */
[----:B------:R-:W-:-:S13]  /*1a70*/  ISETP.GE.AND P0, PT, R19, RZ, PT ;  /* 0x000000ff1300720c */ /* 0x000fda0003f06270 */
[----:B------:R-:W-:Y:S01]  /*1a80*/  @!P0 MOV R2, 0x0 ;  /* 0x0000000000028802 */ /* 0x000fe20000000f00 */
[----:B------:R-:W-:Y:S01]  /*1a90*/  @!P0 IMAD.MOV.U32 R3, RZ, RZ, -0x80000 ;  /* 0xfff80000ff038424 */ /* 0x000fe200078e00ff */
[----:B------:R-:W-:Y:S06]  /*1aa0*/  @!P0 BRA `(.L_x_33) ;  /* 0x0000000000c88947 */ /* 0x000fec0003800000 */
[----:B------:R-:W-:-:S13]  /*1ab0*/  ISETP.GT.AND P0, PT, R19, 0x7fefffff, PT ;  /* 0x7fefffff1300780c */ /* 0x000fda0003f04270 */
[----:B------:R-:W-:Y:S05]  /*1ac0*/  @P0 BRA `(.L_x_34) ;  /* 0x0000000000bc0947 */ /* 0x000fea0003800000 */
[----:B------:R-:W0:Y:S01]  /*1ad0*/  DMUL R18, R18, 8.11296384146066816958e+31 ;  /* 0x4690000012127828 */ /* 0x000e220000000000 */
[----:B------:R-:W-:Y:S01]  /*1ae0*/  IMAD.MOV.U32 R2, RZ, RZ, RZ ;  /* 0x000000ffff027224 */ /* 0x000fe200078e00ff */
[----:B0-----:R-:W0:Y:S01]  /*1af0*/  MUFU.RSQ64H R3, R19 ;  /* 0x0000001300037308 */ /* 0x001e220000001c00 */
[----:B------:R-:W-:Y:S01]  /*1b00*/  MOV R6, 0x0 ;  /* 0x0000000000067802 */ /* 0x000fe20000000f00 */
[----:B------:R-:W-:-:S15]  /*1b10*/  IMAD.MOV.U32 R7, RZ, RZ, 0x3fd80000 ;  /* 0x3fd80000ff077424 */ /* 0x000fde00078e00ff */
[----:B------:R-:W-:-:S15]  /*1b20*/  NOP ;  /* 0x0000000000007918 */ /* 0x000fde0000000000 */
[----:B------:R-:W-:-:S15]  /*1b30*/  NOP ;  /* 0x0000000000007918 */ /* 0x000fde0000000000 */
[----:B------:R-:W-:-:S15]  /*1b40*/  NOP ;  /* 0x0000000000007918 */ /* 0x000fde0000000000 */
        /* <DEDUP_REMOVED lines=26> */
[----:B0-----:R-:W-:-:S15]  /*1cf0*/  VIADD R5, R5, 0xfff00000 ;  /* 0xfff0000005057836 */ /* 0x001fde0000000000 */
        /* <DEDUP_REMOVED lines=10> */
[----:B0-----:R-:W-:Y:S01]  /*1da0*/  IADD3 R3, PT, PT, R3, -0x3500000, RZ ;  /* 0xfcb0000003037810 */ /* 0x001fe20007ffe0ff */
[----:B------:R-:W-:Y:S06]  /*1db0*/  BRA `(.L_x_33) ;  /* 0x0000000000047947 */ /* 0x000fec0003800000 */
.L_x_34:
[----:B------:R0:W1:Y:S02]  /*1dc0*/  DADD R2, R18, R18 ;  /* 0x0000000012027229 */ /* 0x0000640000000012 */
.L_x_33:
[----:B------:R-:W-:Y:S05]  /*1dd0*/  BSYNC.RECONVERGENT B3 ;  /* 0x0000000000037941 */ /* 0x000fea0003800200 */
.L_x_31:
[----:B------:R-:W-:-:S04]  /*1de0*/  IMAD.MOV.U32 R23, RZ, RZ, 0x0 ;  /* 0x00000000ff177424 */ /* 0x000fc800078e00ff */
[----:B01----:R-:W-:Y:S05]  /*1df0*/  RET.REL.NODEC R22 `(_ZN2at6native19triu_indices_kernelIiEEvPT_lllll) ;  /* 0xffffffe016807950 */ /* 0x003fea0003c3ffff */
.L_x_35:
        /* <DEDUP_REMOVED lines=16> */
.L_x_75:


//--------------------- .text._ZN2at6native19tril_indices_kernelIlEEvPT_lllll --------------------------
	.section	.text._ZN2at6native19tril_indices_kernelIlEEvPT_lllll,"ax",@progbits
	.align	128
        .global         _ZN2at6native19tril_indices_kernelIlEEvPT_lllll
        .type           _ZN2at6native19tril_indices_kernelIlEEvPT_lllll,@function
        .size           _ZN2at6native19tril_indices_kernelIlEEvPT_lllll,(.L_x_77 - _ZN2at6native19tril_indices_kernelIlEEvPT_lllll)
        .other          _ZN2at6native19tril_indices_kernelIlEEvPT_lllll,@"STO_CUDA_ENTRY STV_DEFAULT"
_ZN2at6native19tril_indices_kernelIlEEvPT_lllll:
.text._ZN2at6native19tril_indices_kernelIlEEvPT_lllll:
        /* <DEDUP_REMOVED lines=13> */
[----:B0-----:R-:W-:-:S04]  /*00d0*/  ISETP.GE.U32.AND P0, PT, R12, UR8, PT ;  /* 0x000000080c007c0c */ /* 0x001fc8000bf06070 */
[----:B------:R-:W-:-:S13]  /*00e0*/  ISETP.GE.AND.EX P0, PT, R13, UR9, PT, P0 ;  /* 0x000000090d007c0c */ /* 0x000fda000bf06300 */
[----:B-1----:R-:W-:Y:S05]  /*00f0*/  @P0 BRA `(.L_x_37) ;  /* 0x0000000c00840947 */ /* 0x002fea0003800000 */
[----:B------:R-:W0:Y:S01]  /*0100*/  LDC.64 R18, c[0x0][0x390] ;  /* 0x0000e400ff127b82 */ /* 0x000e220000000a00 */
[C---:B------:R-:W-:Y:S01]  /*0110*/  SHF.L.U64.HI R11, R12.reuse, 0x3, R13 ;  /* 0x000000030c0b7819 */ /* 0x040fe2000001020d */
[----:B------:R-:W-:Y:S01]  /*0120*/  IMAD.SHL.U32 R10, R12, 0x8, RZ ;  /* 0x000000080c0a7824 */ /* 0x000fe200078e00ff */
[----:B------:R-:W-:Y:S01]  /*0130*/  BSSY.RECONVERGENT B1, `(.L_x_38) ;  /* 0x000003f000017945 */ /* 0x000fe20003800200 */
[----:B------:R-:W-:Y:S02]  /*0140*/  IMAD.MOV.U32 R6, RZ, RZ, 0x0 ;  /* 0x00000000ff067424 */ /* 0x000fe400078e00ff */
[----:B------:R-:W-:Y:S02]  /*0150*/  IMAD.MOV.U32 R7, RZ, RZ, 0x3fd80000 ;  /* 0x3fd80000ff077424 */ /* 0x000fe400078e00ff */
[C---:B0-----:R-:W-:Y:S01]  /*0160*/  IMAD.SHL.U32 R20, R18.reuse, 0x2, RZ ;  /* 0x0000000212147824 */ /* 0x041fe200078e00ff */
[----:B------:R-:W-:-:S04]  /*0170*/  SHF.L.U64.HI R18, R18, 0x1, R19 ;  /* 0x0000000112127819 */ /* 0x000fc80000010213 */
[----:B------:R-:W-:-:S04]  /*0180*/  IADD3 R19, P0, PT, R20, -0x1, RZ ;  /* 0xffffffff14137810 */ /* 0x000fc80007f1e0ff */
[----:B------:R-:W-:Y:S01]  /*0190*/  IADD3.X R0, PT, PT, R18, -0x1, RZ, P0, !PT ;  /* 0xffffffff12007810 */ /* 0x000fe200007fe4ff */
[----:B------:R-:W-:-:S04]  /*01a0*/  IMAD.WIDE.U32 R10, R19, R19, R10 ;  /* 0x00000013130a7225 */ /* 0x000fc800078e000a */
[----:B------:R-:W-:Y:S02]  /*01b0*/  IMAD R2, R0, R19, RZ ;  /* 0x0000001300027224 */ /* 0x000fe400078e02ff */
[----:B------:R-:W-:Y:S02]  /*01c0*/  IMAD.MOV.U32 R8, RZ, RZ, R10 ;  /* 0x000000ffff087224 */ /* 0x000fe400078e000a */
[----:B------:R-:W-:-:S04]  /*01d0*/  IMAD R9, R19, R0, R2 ;  /* 0x0000000013097224 */ /* 0x000fc800078e0202 */
[----:B------:R-:W-:-:S04]  /*01e0*/  IMAD.IADD R9, R11, 0x1, R9 ;  /* 0x000000010b097824 */ /* 0x000fc800078e0209 */
[----:B------:R-:W0:Y:S02]  /*01f0*/  I2F.F64.S64 R16, R8 ;  /* 0x0000000800107312 */ /* 0x000e240000301c00 */
[----:B0-----:R-:W-:-:S04]  /*0200*/  IADD3 R4, PT, PT, R17, -0x3500000, RZ ;  /* 0xfcb0000011047810 */ /* 0x001fc80007ffe0ff */
[----:B------:R-:W-:Y:S01]  /*0210*/  ISETP.GE.U32.AND P0, PT, R4, 0x7ca00000, PT ;  /* 0x7ca000000400780c */ /* 0x000fe20003f06070 */
[----:B------:R-:W0:-:S15]  /*0220*/  MUFU.RSQ64H R5, R17 ;  /* 0x0000001100057308 */ /* 0x000e1e0000001c00 */
[----:B------:R-:W-:-:S15]  /*0230*/  NOP ;  /* 0x0000000000007918 */ /* 0x000fde0000000000 */
[----:B------:R-:W-:-:S15]  /*0240*/  NOP ;  /* 0x0000000000007918 */ /* 0x000fde0000000000 */
[----:B------:R-:W-:-:S12]  /*0250*/  NOP ;  /* 0x0000000000007918 */ /* 0x000fd80000000000 */
        /* <DEDUP_REMOVED lines=40> */
[----:B------:R-:W-:-:S07]  /*04e0*/  MOV R22, 0x500 ;  /* 0x0000050000167802 */ /* 0x000fce0000000f00 */
[----:B------:R-:W-:Y:S05]  /*04f0*/  CALL.REL.NOINC `($__internal_5_$__cuda_sm20_dsqrt_rn_f64_mediumpath_v1) ;  /* 0x0000001000f47944 */ /* 0x000fea0003c00000 */
[----:B------:R-:W-:Y:S02]  /*0500*/  IMAD.MOV.U32 R22, RZ, RZ, R4 ;  /* 0x000000ffff167224 */ /* 0x000fe400078e0004 */
[----:B------:R-:W-:-:S07]  /*0510*/  IMAD.MOV.U32 R23, RZ, RZ, R5 ;  /* 0x000000ffff177224 */ /* 0x000fce00078e0005 */
.L_x_39:
[----:B------:R-:W-:Y:S05]  /*0520*/  BSYNC.RECONVERGENT B1 ;  /* 0x0000000000017941 */ /* 0x000fea0003800200 */
.L_x_38:
[----:B------:R-:W-:Y:S01]  /*0530*/  IADD3 R20, P0, PT, -R20, 0x1, RZ ;  /* 0x0000000114147810 */ /* 0x000fe20007f1e1ff */
[----:B------:R-:W0:Y:S01]  /*0540*/  DMUL R6, R22, R22 ;  /* 0x0000001616067228 */ /* 0x000e220000000000 */
[----:B------:R-:W-:-:S15]  /*0550*/  BSSY.RECONVERGENT B1, `(.L_x_40) ;  /* 0x0000090000017945 */ /* 0x000fde0003800200 */
[----:B------:R-:W-:-:S15]  /*0560*/  NOP ;  /* 0x0000000000007918 */ /* 0x000fde0000000000 */
[----:B------:R-:W-:-:S15]  /*0570*/  NOP ;  /* 0x0000000000007918 */ /* 0x000fde0000000000 */
[----:B------:R-:W-:-:S15]  /*0580*/  NOP ;  /* 0x0000000000007918 */ /* 0x000fde0000000000 */
[----:B------:R-:W-:-:S03]  /*0590*/  NOP ;  /* 0x0000000000007918 */ /* 0x000fc60000000000 */
[----:B0-----:R-:W0:Y:S01]  /*05a0*/  F2I.S64.F64.TRUNC R6, R6 ;  /* 0x0000000600067311 */ /* 0x001e22000030d900 */
[----:B------:R-:W-:Y:S01]  /*05b0*/  IMAD.X R21, RZ, RZ, ~R18, P0 ;  /* 0x000000ffff157224 */ /* 0x000fe200000e0e12 */
[----:B0-----:R-:W-:-:S04]  /*05c0*/  ISETP.NE.U32.AND P0, PT, R10, R6, PT ;  /* 0x000000060a00720c */ /* 0x001fc80003f05070 */
[----:B------:R-:W-:-:S15]  /*05d0*/  ISETP.NE.AND.EX P0, PT, R9, R7, PT, P0 ;  /* 0x000000070900720c */ /* 0x000fde0003f05300 */
[----:B------:R-:W-:-:S15]  /*05e0*/  NOP ;  /* 0x0000000000007918 */ /* 0x000fde0000000000 */
[----:B------:R-:W-:-:S15]  /*05f0*/  NOP ;  /* 0x0000000000007918 */ /* 0x000fde0000000000 */
[----:B------:R-:W-:-:S13]  /*0600*/  NOP ;  /* 0x0000000000007918 */ /* 0x000fda0000000000 */
[----:B------:R-:W0:-:S15]  /*0610*/  I2F.F64.S64 R2, R20 ;  /* 0x0000001400027312 */ /* 0x000e1e0000301c00 */
[----:B------:R-:W-:-:S15]  /*0620*/  NOP ;  /* 0x0000000000007918 */ /* 0x000fde0000000000 */
[----:B------:R-:W-:-:S15]  /*0630*/  NOP ;  /* 0x0000000000007918 */ /* 0x000fde0000000000 */
[----:B------:R-:W-:-:S15]  /*0640*/  NOP ;  /* 0x0000000000007918 */ /* 0x000fde0000000000 */
[----:B------:R-:W-:-:S04]  /*0650*/  NOP ;  /* 0x0000000000007918 */ /* 0x000fc80000000000 */
[----:B0-----:R-:W0:-:S15]  /*0660*/  DADD R2, R2, R22 ;  /* 0x0000000002027229 */ /* 0x001e1e0000000016 */
[----:B------:R-:W-:-:S15]  /*0670*/  NOP ;  /* 0x0000000000007918 */ /* 0x000fde0000000000 */
[----:B------:R-:W-:-:S15]  /*0680*/  NOP ;  /* 0x0000000000007918 */ /* 0x000fde0000000000 */
[----:B------:R-:W-:-:S15]  /*0690*/  NOP ;  /* 0x0000000000007918 */ /* 0x000fde0000000000 */
[----:B------:R-:W-:-:S04]  /*06a0*/  NOP ;  /* 0x0000000000007918 */ /* 0x000fc80000000000 */
[----:B0-----:R-:W0:-:S15]  /*06b0*/  DMUL R4, R2, 0.5 ;  /* 0x3fe0000002047828 */ /* 0x001e1e0000000000 */
[----:B------:R-:W-:-:S15]  /*06c0*/  NOP ;  /* 0x0000000000007918 */ /* 0x000fde0000000000 */
[----:B------:R-:W-:-:S15]  /*06d0*/  NOP ;  /* 0x0000000000007918 */ /* 0x000fde0000000000 */
[----:B------:R-:W-:-:S15]  /*06e0*/  NOP ;  /* 0x0000000000007918 */ /* 0x000fde0000000000 */
[----:B------:R-:W-:-:S04]  /*06f0*/  NOP ;  /* 0x0000000000007918 */ /* 0x000fc80000000000 */
[----:B0-----:R-:W0:Y:S02]  /*0700*/  F2I.S64.F64.FLOOR R2, R4 ;  /* 0x0000000400027311 */ /* 0x001e240000305900 */
[----:B0-----:R-:W-:Y:S01]  /*0710*/  MOV R18, R2 ;  /* 0x0000000200127202 */ /* 0x001fe20000000f00 */
[----:B------:R-:W-:Y:S06]  /*0720*/  @!P0 BRA `(.L_x_41) ;  /* 0x0000000400c88947 */ /* 0x000fec0003800000 */
        /* <DEDUP_REMOVED lines=8> */
[----:B------:R-:W-:Y:S01]  /*07b0*/  IMAD R7, R7, R22, RZ ;  /* 0x0000001607077224 */ /* 0x000fe200078e02ff */
[----:B------:R-:W-:Y:S01]  /*07c0*/  MOV R14, R4 ;  /* 0x00000004000e7202 */ /* 0x000fe20000000f00 */
[----:B------:R-:W-:Y:S02]  /*07d0*/  IMAD.MOV.U32 R9, RZ, RZ, 0x3fd80000 ;  /* 0x3fd80000ff097424 */ /* 0x000fe400078e00ff */
[----:B------:R-:W-:-:S04]  /*07e0*/  IMAD R7, R23, R11, R7 ;  /* 0x0000000b17077224 */ /* 0x000fc800078e0207 */
[----:B------:R-:W-:-:S15]  /*07f0*/  IMAD.IADD R15, R5, 0x1, R7 ;  /* 0x00000001050f7824 */ /* 0x000fde00078e0207 */
[----:B------:R-:W-:-:S15]  /*0800*/  NOP ;  /* 0x0000000000007918 */ /* 0x000fde0000000000 */
[----:B------:R-:W-:-:S13]  /*0810*/  NOP ;  /* 0x0000000000007918 */ /* 0x000fda0000000000 */
        /* <DEDUP_REMOVED lines=33> */
[----:B0-----:R-:W-:Y:S01]  /*0a30*/  VIADD R9, R21, 0xfff00000 ;  /* 0xfff0000015097836 */ /* 0x001fe20000000000 */
[----:B------:R-:W-:-:S15]  /*0a40*/  MOV R8, R20 ;  /* 0x0000001400087202 */ /* 0x000fde0000000f00 */
[----:B------:R-:W-:-:S15]  /*0a50*/  NOP ;  /* 0x0000000000007918 */ /* 0x000fde0000000000 */
[----:B------:R-:W-:-:S15]  /*0a60*/  NOP ;  /* 0x0000000000007918 */ /* 0x000fde0000000000 */
[----:B------:R-:W-:-:S15]  /*0a70*/  NOP ;  /* 0x0000000000007918 */ /* 0x000fde0000000000 */
[----:B------:R-:W-:-:S01]  /*0a80*/  NOP ;  /* 0x0000000000007918 */ /* 0x000fc20000000000 */
        /* <DEDUP_REMOVED lines=13> */
[----:B------:R-:W-:Y:S01]  /*0b60*/  MOV R22, 0xb90 ;  /* 0x00000b9000167802 */ /* 0x000fe20000000f00 */
[----:B------:R-:W-:-:S07]  /*0b70*/  IMAD.MOV.U32 R5, RZ, RZ, R9 ;  /* 0x000000ffff057224 */ /* 0x000fce00078e0009 */
[----:B------:R-:W-:Y:S05]  /*0b80*/  CALL.REL.NOINC `($__internal_5_$__cuda_sm20_dsqrt_rn_f64_mediumpath_v1) ;  /* 0x0000000c00507944 */ /* 0x000fea0003c00000 */
[----:B------:R-:W-:Y:S02]  /*0b90*/  IMAD.MOV.U32 R10, RZ, RZ, R4 ;  /* 0x000000ffff0a7224 */ /* 0x000fe400078e0004 */
[----:B------:R-:W-:-:S07]  /*0ba0*/  IMAD.MOV.U32 R11, RZ, RZ, R5 ;  /* 0x000000ffff0b7224 */ /* 0x000fce00078e0005 */
.L_x_43:
[----:B------:R-:W-:Y:S05]  /*0bb0*/  BSYNC.RECONVERGENT B2 ;  /* 0x0000000000027941 */ /* 0x000fea0003800200 */
.L_x_42:
        /* <DEDUP_REMOVED lines=16> */
[----:B------:R-:W-:Y:S01]  /*0cc0*/  IMAD.MOV.U32 R18, RZ, RZ, R5 ;  /* 0x000000ffff127224 */ /* 0x000fe200078e0005 */
[----:B------:R-:W-:Y:S01]  /*0cd0*/  MOV R3, R4 ;  /* 0x0000000400037202 */ /* 0x000fe20000000f00 */
[C---:B------:R-:W-:Y:S01]  /*0ce0*/  IMAD.SHL.U32 R11, R12.reuse, 0x2, RZ ;  /* 0x000000020c0b7824 */ /* 0x040fe200078e00ff */
[----:B------:R-:W-:-:S07]  /*0cf0*/  SHF.L.U64.HI R15, R12, 0x1, R13 ;  /* 0x000000010c0f7819 */ /* 0x000fce000001020d */
.L_x_44:
[----:B------:R-:W-:-:S05]  /*0d00*/  IADD3 R7, P0, PT, R18, R17, RZ ;  /* 0x0000001112077210 */ /* 0x000fca0007f1e0ff */
[----:B------:R-:W-:-:S05]  /*0d10*/  IMAD.X R2, R3, 0x1, R6, P0 ;  /* 0x0000000103027824 */ /* 0x000fca00000e0606 */
[--C-:B------:R-:W-:Y:S02]  /*0d20*/  SHF.R.S64 R7, R7, 0x1, R2.reuse ;  /* 0x0000000107077819 */ /* 0x100fe40000001002 */
[----:B------:R-:W-:Y:S02]  /*0d30*/  SHF.R.S32.HI R9, RZ, 0x1, R2 ;  /* 0x00000001ff097819 */ /* 0x000fe40000011402 */
[----:B------:R-:W-:-:S05]  /*0d40*/  IADD3 R2, P0, PT, R7, R19, RZ ;  /* 0x0000001307027210 */ /* 0x000fca0007f1e0ff */
[----:B------:R-:W-:-:S04]  /*0d50*/  IMAD.X R4, R9, 0x1, R0, P0 ;  /* 0x0000000109047824 */ /* 0x000fc800000e0600 */
        /* <DEDUP_REMOVED lines=15> */
.L_x_41:
[----:B------:R-:W-:Y:S05]  /*0e50*/  BSYNC.RECONVERGENT B1 ;  /* 0x0000000000017941 */ /* 0x000fea0003800200 */
.L_x_40:
[----:B------:R-:W-:-:S05]  /*0e60*/  IADD3 R19, P0, PT, R18, R19, RZ ;  /* 0x0000001312137210 */ /* 0x000fca0007f1e0ff */
[----:B------:R-:W-:-:S04]  /*0e70*/  IMAD.X R5, R3, 0x1, R0, P0 ;  /* 0x0000000103057824 */ /* 0x000fc800000e0600 */
[-C--:B------:R-:W-:Y:S02]  /*0e80*/  IMAD R0, R5, R18.reuse, RZ ;  /* 0x0000001205007224 */ /* 0x080fe400078e02ff */
[----:B------:R-:W-:-:S04]  /*0e90*/  IMAD.WIDE.U32 R4, R19, R18, RZ ;  /* 0x0000001213047225 */ /* 0x000fc800078e00ff */
[----:B------:R-:W-:-:S04]  /*0ea0*/  IMAD R11, R19, R3, R0 ;  /* 0x00000003130b7224 */ /* 0x000fc800078e0200 */
[----:B------:R-:W-:-:S05]  /*0eb0*/  IMAD.IADD R11, R5, 0x1, R11 ;  /* 0x00000001050b7824 */ /* 0x000fca00078e020b */
[--C-:B------:R-:W-:Y:S02]  /*0ec0*/  SHF.R.S64 R5, R4, 0x1, R11.reuse ;  /* 0x0000000104057819 */ /* 0x100fe4000000100b */
[----:B------:R-:W-:Y:S02]  /*0ed0*/  SHF.R.S32.HI R11, RZ, 0x1, R11 ;  /* 0x00000001ff0b7819 */ /* 0x000fe4000001140b */
[----:B------:R-:W-:-:S05]  /*0ee0*/  IADD3 R0, P0, PT, R12, -R5, RZ ;  /* 0x800000050c007210 */ /* 0x000fca0007f1e0ff */
[----:B------:R-:W-:Y:S01]  /*0ef0*/  IMAD.X R11, R13, 0x1, ~R11, P0 ;  /* 0x000000010d0b7824 */ /* 0x000fe200000e0e0b */
[----:B------:R-:W-:Y:S07]  /*0f00*/  BRA `(.L_x_45) ;  /* 0x0000000000d87947 */ /* 0x000fee0003800000 */
.L_x_37:
[----:B------:R-:W0:Y:S01]  /*0f10*/  LDCU UR4, c[0x0][0x39c] ;  /* 0x00007380ff0477ac */ /* 0x000e220008000800 */
[----:B------:R-:W-:Y:S01]  /*0f20*/  IADD3 R2, P0, PT, R12, -UR8, RZ ;  /* 0x800000080c027c10 */ /* 0x000fe2000ff1e0ff */
[----:B------:R-:W-:Y:S03]  /*0f30*/  BSSY.RECONVERGENT B1, `(.L_x_46) ;  /* 0x000002e000017945 */ /* 0x000fe60003800200 */
[----:B------:R-:W-:Y:S01]  /*0f40*/  IADD3.X R3, PT, PT, R13, ~UR9, RZ, P0, !PT ;  /* 0x800000090d037c10 */ /* 0x000fe200087fe4ff */
[----:B0-----:R-:W-:-:S05]  /*0f50*/  IMAD.U32 R5, RZ, RZ, UR4 ;  /* 0x00000004ff057e24 */ /* 0x001fca000f8e00ff */
[----:B------:R-:W-:-:S04]  /*0f60*/  LOP3.LUT R0, R3, R5, RZ, 0xfc, !PT ;  /* 0x0000000503007212 */ /* 0x000fc800078efcff */
[----:B------:R-:W-:-:S13]  /*0f70*/  ISETP.NE.U32.AND P0, PT, R0, RZ, PT ;  /* 0x000000ff0000720c */ /* 0x000fda0003f05070 */
[----:B------:R-:W-:Y:S05]  /*0f80*/  @P0 BRA `(.L_x_47) ;  /* 0x0000000000680947 */ /* 0x000fea0003800000 */
[----:B------:R-:W0:Y:S01]  /*0f90*/  LDCU UR4, c[0x0][0x398] ;  /* 0x00007300ff0477ac */ /* 0x000e220008000800 */
[----:B------:R-:W-:Y:S01]  /*0fa0*/  IMAD.MOV.U32 R11, RZ, RZ, RZ ;  /* 0x000000ffff0b7224 */ /* 0x000fe200078e00ff */
[----:B0-----:R-:W-:-:S04]  /*0fb0*/  MOV R7, UR4 ;  /* 0x0000000400077c02 */ /* 0x001fc80008000f00 */
[----:B------:R-:W0:Y:S01]  /*0fc0*/  I2F.U32.RP R0, R7 ;  /* 0x0000000700007306 */ /* 0x000e220000209000 */
[----:B------:R-:W-:-:S07]  /*0fd0*/  ISETP.NE.U32.AND P2, PT, R7, RZ, PT ;  /* 0x000000ff0700720c */ /* 0x000fce0003f45070 */
[----:B0-----:R-:W0:Y:S02]  /*0fe0*/  MUFU.RCP R0, R0 ;  /* 0x0000000000007308 */ /* 0x001e240000001000 */
[----:B0-----:R-:W-:-:S06]  /*0ff0*/  VIADD R8, R0, 0xffffffe ;  /* 0x0ffffffe00087836 */ /* 0x001fcc0000000000 */
[----:B------:R0:W1:Y:S02]  /*1000*/  F2I.FTZ.U32.TRUNC.NTZ R9, R8 ;  /* 0x0000000800097305 */ /* 0x000064000021f000 */
[----:B0-----:R-:W-:Y:S02]  /*1010*/  IMAD.MOV.U32 R8, RZ, RZ, RZ ;  /* 0x000000ffff087224 */ /* 0x001fe400078e00ff */
[----:B-1----:R-:W-:-:S04]  /*1020*/  IMAD R3, R9, R7, RZ ;  /* 0x0000000709037224 */ /* 0x002fc800078e02ff */
[----:B------:R-:W-:-:S04]  /*1030*/  IMAD.MOV R3, RZ, RZ, -R3 ;  /* 0x000000ffff037224 */ /* 0x000fc800078e0a03 */
[----:B------:R-:W-:-:S04]  /*1040*/  IMAD.HI.U32 R9, R9, R3, R8 ;  /* 0x0000000309097227 */ /* 0x000fc800078e0008 */
[----:B------:R-:W-:Y:S02]  /*1050*/  IMAD.MOV.U32 R3, RZ, RZ, RZ ;  /* 0x000000ffff037224 */ /* 0x000fe400078e00ff */
[----:B------:R-:W-:-:S04]  /*1060*/  IMAD.HI.U32 R9, R9, R2, RZ ;  /* 0x0000000209097227 */ /* 0x000fc800078e00ff */
[----:B------:R-:W-:-:S04]  /*1070*/  IMAD.MOV R4, RZ, RZ, -R9 ;  /* 0x000000ffff047224 */ /* 0x000fc800078e0a09 */
[----:B------:R-:W-:-:S05]  /*1080*/  IMAD R4, R7, R4, R2 ;  /* 0x0000000407047224 */ /* 0x000fca00078e0202 */
[----:B------:R-:W-:-:S13]  /*1090*/  ISETP.GE.U32.AND P0, PT, R4, R7, PT ;  /* 0x000000070400720c */ /* 0x000fda0003f06070 */
[----:B------:R-:W-:Y:S01]  /*10a0*/  @P0 IADD3 R4, PT, PT, R4, -R7, RZ ;  /* 0x8000000704040210 */ /* 0x000fe20007ffe0ff */
[----:B------:R-:W-:-:S03]  /*10b0*/  @P0 VIADD R9, R9, 0x1 ;  /* 0x0000000109090836 */ /* 0x000fc60000000000 */
[----:B------:R-:W-:-:S13]  /*10c0*/  ISETP.GE.U32.AND P1, PT, R4, R7, PT ;  /* 0x000000070400720c */ /* 0x000fda0003f26070 */
[----:B------:R-:W-:Y:S01]  /*10d0*/  @P1 VIADD R9, R9, 0x1 ;  /* 0x0000000109091836 */ /* 0x000fe20000000000 */
[----:B------:R-:W-:-:S05]  /*10e0*/  @!P2 LOP3.LUT R9, RZ, R7, RZ, 0x33, !PT ;  /* 0x00000007ff09a212 */ /* 0x000fca00078e33ff */
[----:B------:R-:W-:-:S04]  /*10f0*/  IMAD.MOV R0, RZ, RZ, -R9 ;  /* 0x000000ffff007224 */ /* 0x000fc800078e0a09 */
[----:B------:R-:W-:Y:S01]  /*1100*/  IMAD R0, R7, R0, R2 ;  /* 0x0000000007007224 */ /* 0x000fe200078e0202 */
[----:B------:R-:W-:Y:S01]  /*1110*/  MOV R2, R9 ;  /* 0x0000000900027202 */ /* 0x000fe20000000f00 */
[----:B------:R-:W-:Y:S06]  /*1120*/  BRA `(.L_x_48) ;  /* 0x0000000000387947 */ /* 0x000fec0003800000 */
.L_x_47:
[----:B------:R-:W-:-:S07]  /*1130*/  MOV R0, 0x1150 ;  /* 0x0000115000007802 */ /* 0x000fce0000000f00 */
[----:B------:R-:W-:Y:S05]  /*1140*/  CALL.REL.NOINC `($__internal_4_$__cuda_sm20_div_s64) ;  /* 0x0000000000807944 */ /* 0x000fea0003c00000 */
[----:B------:R-:W0:Y:S01]  /*1150*/  LDCU.64 UR4, c[0x0][0x398] ;  /* 0x00007300ff0477ac */ /* 0x000e220008000a00 */
[----:B------:R-:W-:-:S05]  /*1160*/  IADD3 R11, P0, PT, RZ, -R6, RZ ;  /* 0x80000006ff0b7210 */ /* 0x000fca0007f1e0ff */
[----:B------:R-:W-:Y:S02]  /*1170*/  IMAD.X R0, RZ, RZ, ~R9, P0 ;  /* 0x000000ffff007224 */ /* 0x000fe400000e0e09 */
[----:B0-----:R-:W-:Y:S02]  /*1180*/  IMAD.U32 R7, RZ, RZ, UR4 ;  /* 0x00000004ff077e24 */ /* 0x001fe4000f8e00ff */
[----:B------:R-:W-:Y:S02]  /*1190*/  IMAD.U32 R5, RZ, RZ, UR5 ;  /* 0x00000005ff057e24 */ /* 0x000fe4000f8e00ff */
[-C--:B------:R-:W-:Y:S02]  /*11a0*/  IMAD R0, R0, R7.reuse, RZ ;  /* 0x0000000700007224 */ /* 0x080fe400078e02ff */
[----:B------:R-:W-:-:S04]  /*11b0*/  IMAD.WIDE.U32 R2, R11, R7, R2 ;  /* 0x000000070b027225 */ /* 0x000fc800078e0002 */
[----:B------:R-:W-:Y:S01]  /*11c0*/  IMAD R11, R11, R5, R0 ;  /* 0x000000050b0b7224 */ /* 0x000fe200078e0200 */
[----:B------:R-:W-:Y:S01]  /*11d0*/  MOV R0, R2 ;  /* 0x0000000200007202 */ /* 0x000fe20000000f00 */
[----:B------:R-:W-:Y:S02]  /*11e0*/  IMAD.MOV.U32 R2, RZ, RZ, R6 ;  /* 0x000000ffff027224 */ /* 0x000fe400078e0006 */
[----:B------:R-:W-:Y:S02]  /*11f0*/  IMAD.IADD R11, R3, 0x1, R11 ;  /* 0x00000001030b7824 */ /* 0x000fe400078e020b */
[----:B------:R-:W-:-:S07]  /*1200*/  IMAD.MOV.U32 R3, RZ, RZ, R9 ;  /* 0x000000ffff037224 */ /* 0x000fce00078e0009 */
.L_x_48:
[----:B------:R-:W-:Y:S05]  /*1210*/  BSYNC.RECONVERGENT B1 ;  /* 0x0000000000017941 */ /* 0x000fea0003800200 */
.L_x_46:
[----:B------:R-:W0:Y:S02]  /*1220*/  LDCU.64 UR4, c[0x0][0x390] ;  /* 0x00007200ff0477ac */ /* 0x000e240008000a00 */
[----:B0-----:R-:W-:-:S04]  /*1230*/  IADD3 R7, P0, P1, R2, -UR4, R7 ;  /* 0x8000000402077c10 */ /* 0x001fc8000f91e007 */
[----:B------:R-:W-:Y:S02]  /*1240*/  IADD3 R18, P2, PT, R7, 0x1, RZ ;  /* 0x0000000107127810 */ /* 0x000fe40007f5e0ff */
[----:B------:R-:W-:-:S05]  /*1250*/  IADD3.X R3, PT, PT, R3, ~UR5, R5, P0, P1 ;  /* 0x8000000503037c10 */ /* 0x000fca00087e2405 */
[----:B------:R-:W-:-:S07]  /*1260*/  IMAD.X R3, RZ, RZ, R3, P2 ;  /* 0x000000ffff037224 */ /* 0x000fce00010e0603 */
.L_x_45:
[----:B------:R-:W-:Y:S05]  /*1270*/  BSYNC.RECONVERGENT B0 ;  /* 0x0000000000007941 */ /* 0x000fea0003800200 */
.L_x_36:
[----:B------:R-:W0:Y:S01]  /*1280*/  LDC.64 R8, c[0x0][0x3a8] ;  /* 0x0000ea00ff087b82 */ /* 0x000e220000000a00 */
[----:B------:R-:W1:Y:S01]  /*1290*/  LDCU.128 UR12, c[0x0][0x380] ;  /* 0x00007000ff0c77ac */ /* 0x000e620008000c00 */
[----:B------:R-:W-:Y:S02]  /*12a0*/  MOV R2, R0 ;  /* 0x0000000000027202 */ /* 0x000fe40000000f00 */
[----:B-1----:R-:W-:Y:S02]  /*12b0*/  LEA R4, P1, R12, UR12, 0x3 ;  /* 0x0000000c0c047c11 */ /* 0x002fe4000f8218ff */
[----:B------:R-:W-:Y:S02]  /*12c0*/  IADD3 R18, P0, PT, R18, UR14, RZ ;  /* 0x0000000e12127c10 */ /* 0x000fe4000ff1e0ff */
[----:B------:R-:W-:Y:S02]  /*12d0*/  LEA.HI.X R5, R12, UR13, R13, 0x3, P1 ;  /* 0x0000000d0c057c11 */ /* 0x000fe400088f1c0d */
[----:B0-----:R-:W-:-:S02]  /*12e0*/  LEA R6, P1, R8, R4, 0x3 ;  /* 0x0000000408067211 */ /* 0x001fc400078218ff */
[----:B------:R-:W-:Y:S01]  /*12f0*/  IADD3.X R19, PT, PT, R3, UR15, RZ, P0, !PT ;  /* 0x0000000f03137c10 */ /* 0x000fe200087fe4ff */
[----:B------:R-:W-:Y:S01]  /*1300*/  IMAD.MOV.U32 R3, RZ, RZ, R11 ;  /* 0x000000ffff037224 */ /* 0x000fe200078e000b */
[----:B------:R-:W-:-:S03]  /*1310*/  LEA.HI.X R7, R8, R5, R9, 0x3, P1 ;  /* 0x0000000508077211 */ /* 0x000fc600008f1c09 */
[----:B------:R-:W-:Y:S04]  /*1320*/  STG.E.64 desc[UR6][R4.64], R18 ;  /* 0x0000001204007986 */ /* 0x000fe8000c101b06 */
[----:B------:R-:W-:Y:S01]  /*1330*/  STG.E.64 desc[UR6][R6.64], R2 ;  /* 0x0000000206007986 */ /* 0x000fe2000c101b06 */
[----:B------:R-:W-:Y:S05]  /*1340*/  EXIT ;  /* 0x000000000000794d */ /* 0x000fea0003800000 */
        .weak           $__internal_4_$__cuda_sm20_div_s64
        .type           $__internal_4_$__cuda_sm20_div_s64,@function
        .size           $__internal_4_$__cuda_sm20_div_s64,($__internal_5_$__cuda_sm20_dsqrt_rn_f64_mediumpath_v1 - $__internal_4_$__cuda_sm20_div_s64)
$__internal_4_$__cuda_sm20_div_s64:
[----:B------:R-:W0:Y:S01]  /*1350*/  LDCU.64 UR10, c[0x0][0x398] ;  /* 0x00007300ff0a77ac */ /* 0x000e220008000a00 */
[----:B------:R-:W-:Y:S01]  /*1360*/  ISETP.GE.AND P3, PT, R3, RZ, PT ;  /* 0x000000ff0300720c */ /* 0x000fe20003f66270 */
[----:B0-----:R-:W-:Y:S02]  /*1370*/  UIADD3 UR4, UP1, UPT, URZ, -UR10, URZ ;  /* 0x8000000aff047290 */ /* 0x001fe4000ff3e0ff */
        /* <DEDUP_REMOVED lines=23> */
[----:B------:R-:W-:Y:S02]  /*14f0*/  IADD3.X R6, PT, PT, R11, R5, RZ, P0, !PT ;  /* 0x000000050b067210 */ /* 0x000fe400007fe4ff */
[-C--:B------:R-:W-:Y:S01]  /*1500*/  IADD3 R11, P4, PT, RZ, -R2.reuse, RZ ;  /* 0x80000002ff0b7210 */ /* 0x080fe20007f9e0ff */
[----:B------:R-:W-:Y:S01]  /*1510*/  IMAD.WIDE.U32 R4, R7, UR4, RZ ;  /* 0x0000000407047c25 */ /* 0x000fe2000f8e00ff */
[----:B------:R-:W-:Y:S02]  /*1520*/  IADD3.X R9, PT, PT, RZ, RZ, R6, P2, P1 ;  /* 0x000000ffff097210 */ /* 0x000fe400017e2406 */
[----:B------:R-:W-:Y:S01]  /*1530*/  SEL R11, R11, R2, !P3 ;  /* 0x000000020b0b7207 */ /* 0x000fe20005800000 */
[----:B------:R-:W-:Y:S01]  /*1540*/  IMAD R6, R7, UR5, R5 ;  /* 0x0000000507067c24 */ /* 0x000fe2000f8e0205 */
[----:B------:R-:W-:-:S03]  /*1550*/  IADD3 R5, P0, PT, RZ, -R4, RZ ;  /* 0x80000004ff057210 */ /* 0x000fc60007f1e0ff */
[----:B------:R-:W-:Y:S02]  /*1560*/  IMAD R4, R9, UR4, R6 ;  /* 0x0000000409047c24 */ /* 0x000fe4000f8e0206 */
[----:B------:R-:W-:-:S04]  /*1570*/  IMAD.HI.U32 R6, R7, R5, RZ ;  /* 0x0000000507067227 */ /* 0x000fc800078e00ff */
[----:B------:R-:W-:-:S04]  /*1580*/  IMAD.X R4, RZ, RZ, ~R4, P0 ;  /* 0x000000ffff047224 */ /* 0x000fc800000e0e04 */
[----:B------:R-:W-:-:S04]  /*1590*/  IMAD.WIDE.U32 R6, P0, R7, R4, R6 ;  /* 0x0000000407067225 */ /* 0x000fc80007800006 */
[----:B------:R-:W-:-:S04]  /*15a0*/  IMAD.HI.U32 R7, P1, R9, R5, R6 ;  /* 0x0000000509077227 */ /* 0x000fc80007820006 */
[CC--:B------:R-:W-:Y:S02]  /*15b0*/  IMAD R6, R9.reuse, R4.reuse, RZ ;  /* 0x0000000409067224 */ /* 0x0c0fe400078e02ff */
[----:B------:R-:W-:-:S03]  /*15c0*/  IMAD.HI.U32 R4, R9, R4, RZ ;  /* 0x0000000409047227 */ /* 0x000fc600078e00ff */
[----:B------:R-:W-:Y:S01]  /*15d0*/  IADD3 R7, P2, PT, R6, R7, RZ ;  /* 0x0000000706077210 */ /* 0x000fe20007f5e0ff */
[----:B------:R-:W-:Y:S02]  /*15e0*/  IMAD.X R5, RZ, RZ, ~R3, P4 ;  /* 0x000000ffff057224 */ /* 0x000fe400020e0e03 */
[----:B------:R-:W-:Y:S02]  /*15f0*/  IMAD.X R9, R4, 0x1, R9, P0 ;  /* 0x0000000104097824 */ /* 0x000fe400000e0609 */
[----:B------:R-:W-:Y:S01]  /*1600*/  IMAD.HI.U32 R4, R7, R11, RZ ;  /* 0x0000000b07047227 */ /* 0x000fe200078e00ff */
[----:B------:R-:W-:Y:S02]  /*1610*/  SEL R10, R5, R3, !P3 ;  /* 0x00000003050a7207 */ /* 0x000fe40005800000 */
[----:B------:R-:W-:Y:S01]  /*1620*/  IADD3.X R9, PT, PT, RZ, RZ, R9, P2, P1 ;  /* 0x000000ffff097210 */ /* 0x000fe200017e2409 */
[----:B------:R-:W-:Y:S02]  /*1630*/  IMAD.MOV.U32 R5, RZ, RZ, RZ ;  /* 0x000000ffff057224 */ /* 0x000fe400078e00ff */
[----:B------:R-:W-:-:S04]  /*1640*/  IMAD.WIDE.U32 R4, R7, R10, R4 ;  /* 0x0000000a07047225 */ /* 0x000fc800078e0004 */
[C---:B------:R-:W-:Y:S02]  /*1650*/  IMAD R7, R9.reuse, R10, RZ ;  /* 0x0000000a09077224 */ /* 0x040fe400078e02ff */
[----:B------:R-:W-:-:S04]  /*1660*/  IMAD.HI.U32 R4, P0, R9, R11, R4 ;  /* 0x0000000b09047227 */ /* 0x000fc80007800004 */
[----:B------:R-:W-:Y:S01]  /*1670*/  IMAD.HI.U32 R6, R9, R10, RZ ;  /* 0x0000000a09067227 */ /* 0x000fe200078e00ff */
[----:B------:R-:W-:-:S04]  /*1680*/  IADD3 R7, P1, PT, R7, R4, RZ ;  /* 0x0000000407077210 */ /* 0x000fc80007f3e0ff */
[----:B------:R-:W-:Y:S01]  /*1690*/  IADD3.X R6, PT, PT, R6, RZ, RZ, P0, !PT ;  /* 0x000000ff06067210 */ /* 0x000fe200007fe4ff */
[----:B------:R-:W-:-:S04]  /*16a0*/  IMAD.WIDE.U32 R4, R7, UR4, RZ ;  /* 0x0000000407047c25 */ /* 0x000fc8000f8e00ff */
[----:B------:R-:W-:Y:S01]  /*16b0*/  IMAD.X R6, RZ, RZ, R6, P1 ;  /* 0x000000ffff067224 */ /* 0x000fe200008e0606 */
[----:B------:R-:W-:Y:S01]  /*16c0*/  IADD3 R11, P1, PT, -R4, R11, RZ ;  /* 0x0000000b040b7210 */ /* 0x000fe20007f3e1ff */
[C---:B------:R-:W-:Y:S01]  /*16d0*/  IMAD R5, R7.reuse, UR5, R5 ;  /* 0x0000000507057c24 */ /* 0x040fe2000f8e0205 */
[----:B------:R-:W-:Y:S02]  /*16e0*/  IADD3 R4, P2, PT, R7, 0x1, RZ ;  /* 0x0000000107047810 */ /* 0x000fe40007f5e0ff */
[----:B------:R-:W-:Y:S01]  /*16f0*/  ISETP.GE.U32.AND P0, PT, R11, UR4, PT ;  /* 0x000000040b007c0c */ /* 0x000fe2000bf06070 */
[----:B------:R-:W-:-:S04]  /*1700*/  IMAD R5, R6, UR4, R5 ;  /* 0x0000000406057c24 */ /* 0x000fc8000f8e0205 */
[----:B------:R-:W-:Y:S01]  /*1710*/  IMAD.X R10, R10, 0x1, ~R5, P1 ;  /* 0x000000010a0a7824 */ /* 0x000fe200008e0e05 */
[----:B------:R-:W-:Y:S01]  /*1720*/  IADD3 R8, P1, PT, R11, -UR4, RZ ;  /* 0x800000040b087c10 */ /* 0x000fe2000ff3e0ff */
[----:B------:R-:W-:-:S03]  /*1730*/  IMAD.X R5, RZ, RZ, R6, P2 ;  /* 0x000000ffff057224 */ /* 0x000fc600010e0606 */
[C---:B------:R-:W-:Y:S02]  /*1740*/  ISETP.GE.U32.AND.EX P0, PT, R10.reuse, UR5, PT, P0 ;  /* 0x000000050a007c0c */ /* 0x040fe4000bf06100 */
[----:B------:R-:W-:Y:S02]  /*1750*/  IADD3.X R9, PT, PT, R10, ~UR5, RZ, P1, !PT ;  /* 0x800000050a097c10 */ /* 0x000fe40008ffe4ff */
[----:B------:R-:W-:Y:S02]  /*1760*/  SEL R8, R8, R11, P0 ;  /* 0x0000000b08087207 */ /* 0x000fe40000000000 */
[----:B------:R-:W-:Y:S02]  /*1770*/  SEL R7, R4, R7, P0 ;  /* 0x0000000704077207 */ /* 0x000fe40000000000 */
[----:B------:R-:W-:Y:S02]  /*1780*/  SEL R9, R9, R10, P0 ;  /* 0x0000000a09097207 */ /* 0x000fe40000000000 */
[----:B------:R-:W-:-:S02]  /*1790*/  ISETP.GE.U32.AND P1, PT, R8, UR4, PT ;  /* 0x0000000408007c0c */ /* 0x000fc4000bf26070 */
[----:B------:R-:W-:Y:S02]  /*17a0*/  SEL R4, R5, R6, P0 ;  /* 0x0000000605047207 */ /* 0x000fe40000000000 */
[----:B------:R-:W-:Y:S02]  /*17b0*/  IADD3 R6, P2, PT, R7, 0x1, RZ ;  /* 0x0000000107067810 */ /* 0x000fe40007f5e0ff */
[----:B------:R-:W-:-:S03]  /*17c0*/  ISETP.GE.U32.AND.EX P0, PT, R9, UR5, PT, P1 ;  /* 0x0000000509007c0c */ /* 0x000fc6000bf06110 */
[----:B------:R-:W-:Y:S01]  /*17d0*/  IMAD.X R9, RZ, RZ, R4, P2 ;  /* 0x000000ffff097224 */ /* 0x000fe200010e0604 */
[----:B------:R-:W-:Y:S02]  /*17e0*/  SEL R6, R6, R7, P0 ;  /* 0x0000000706067207 */ /* 0x000fe40000000000 */
[----:B------:R-:W-:Y:S02]  /*17f0*/  LOP3.LUT R7, R3, UR11, RZ, 0x3c, !PT ;  /* 0x0000000b03077c12 */ /* 0x000fe4000f8e3cff */
[----:B------:R-:W-:Y:S02]  /*1800*/  SEL R9, R9, R4, P0 ;  /* 0x0000000409097207 */ /* 0x000fe40000000000 */
[----:B------:R-:W-:Y:S02]  /*1810*/  IADD3 R5, P2, PT, RZ, -R6, RZ ;  /* 0x80000006ff057210 */ /* 0x000fe40007f5e0ff */
[----:B------:R-:W-:Y:S02]  /*1820*/  ISETP.GE.AND P1, PT, R7, RZ, PT ;  /* 0x000000ff0700720c */ /* 0x000fe40003f26270 */
[----:B------:R-:W-:-:S02]  /*1830*/  IADD3.X R4, PT, PT, RZ, ~R9, RZ, P2, !PT ;  /* 0x80000009ff047210 */ /* 0x000fc400017fe4ff */
[----:B------:R-:W-:Y:S02]  /*1840*/  ISETP.NE.U32.AND P0, PT, RZ, UR10, PT ;  /* 0x0000000aff007c0c */ /* 0x000fe4000bf05070 */
[----:B------:R-:W-:Y:S01]  /*1850*/  SEL R6, R5, R6, !P1 ;  /* 0x0000000605067207 */ /* 0x000fe20004800000 */
[----:B------:R-:W-:Y:S01]  /*1860*/  IMAD.MOV.U32 R5, RZ, RZ, 0x0 ;  /* 0x00000000ff057424 */ /* 0x000fe200078e00ff */
[----:B------:R-:W-:Y:S01]  /*1870*/  SEL R9, R4, R9, !P1 ;  /* 0x0000000904097207 */ /* 0x000fe20004800000 */
[----:B------:R-:W-:Y:S01]  /*1880*/  IMAD.MOV.U32 R4, RZ, RZ, R0 ;  /* 0x000000ffff047224 */ /* 0x000fe200078e0000 */
[----:B------:R-:W-:-:S04]  /*1890*/  ISETP.NE.AND.EX P0, PT, RZ, UR11, PT, P0 ;  /* 0x0000000bff007c0c */ /* 0x000fc8000bf05300 */
[----:B------:R-:W-:Y:S02]  /*18a0*/  SEL R6, R6, 0xffffffff, P0 ;  /* 0xffffffff06067807 */ /* 0x000fe40000000000 */
[----:B------:R-:W-:Y:S01]  /*18b0*/  SEL R9, R9, 0xffffffff, P0 ;  /* 0xffffffff09097807 */ /* 0x000fe20000000000 */
[----:B------:R-:W-:Y:S06]  /*18c0*/  RET.REL.NODEC R4 `(_ZN2at6native19tril_indices_kernelIlEEvPT_lllll) ;  /* 0xffffffe404cc7950 */ /* 0x000fec0003c3ffff */
        .weak           $__internal_5_$__cuda_sm20_dsqrt_rn_f64_mediumpath_v1
        .type           $__internal_5_$__cuda_sm20_dsqrt_rn_f64_mediumpath_v1,@function
        .size           $__internal_5_$__cuda_sm20_dsqrt_rn_f64_mediumpath_v1,(.L_x_77 - $__internal_5_$__cuda_sm20_dsqrt_rn_f64_mediumpath_v1)
$__internal_5_$__cuda_sm20_dsqrt_rn_f64_mediumpath_v1:
        /* <DEDUP_REMOVED lines=19> */
.L_x_50:
        /* <DEDUP_REMOVED lines=55> */
.L_x_52:
[----:B------:R0:W1:Y:S02]  /*1d70*/  DADD R4, R16, R16 ;  /* 0x0000000010047229 */ /* 0x0000640000000010 */
.L_x_51:
[----:B------:R-:W-:Y:S05]  /*1d80*/  BSYNC.RECONVERGENT B3 ;  /* 0x0000000000037941 */ /* 0x000fea0003800200 */
.L_x_49:
[----:B------:R-:W-:-:S04]  /*1d90*/  IMAD.MOV.U32 R23, RZ, RZ, 0x0 ;  /* 0x00000000ff177424 */ /* 0x000fc800078e00ff */
[----:B01----:R-:W-:Y:S05]  /*1da0*/  RET.REL.NODEC R22 `(_ZN2at6native19tril_indices_kernelIlEEvPT_lllll) ;  /* 0xffffffe016947950 */ /* 0x003fea0003c3ffff */
.L_x_53:
        /* <DEDUP_REMOVED lines=13> */
.L_x_77:


//--------------------- .text._ZN2at6native19tril_indices_kernelIiEEvPT_lllll --------------------------
	.section	.text._ZN2at6native19tril_indices_kernelIiEEvPT_lllll,"ax",@progbits
	.align	128
        .global         _ZN2at6native19tril_indices_kernelIiEEvPT_lllll
        .type           _ZN2at6native19tril_indices_kernelIiEEvPT_lllll,@function
        .size           _ZN2at6native19tril_indices_kernelIiEEvPT_lllll,(.L_x_79 - _ZN2at6native19tril_indices_kernelIiEEvPT_lllll)
        .other          _ZN2at6native19tril_indices_kernelIiEEvPT_lllll,@"STO_CUDA_ENTRY STV_DEFAULT"
_ZN2at6native19tril_indices_kernelIiEEvPT_lllll:
.text._ZN2at6native19tril_indices_kernelIiEEvPT_lllll:
        /* <DEDUP_REMOVED lines=27> */
[----:B------:R-:W-:Y:S01]  /*01b0*/  IMAD R2, R0, R19, RZ ;  /* 0x0000001300027224 */ /* 0x000fe200078e02ff */
[----:B------:R-:W-:-:S03]  /*01c0*/  MOV R8, R10 ;  /* 0x0000000a00087202 */ /* 0x000fc60000000f00 */
        /* <DEDUP_REMOVED lines=51> */
[----:B------:R-:W-:Y:S05]  /*0500*/  CALL.REL.NOINC `($__internal_7_$__cuda_sm20_dsqrt_rn_f64_mediumpath_v1) ;  /* 0x0000001000907944 */ /* 0x000fea0003c00000 */
[----:B------:R-:W-:Y:S02]  /*0510*/  IMAD.MOV.U32 R22, RZ, RZ, R4 ;  /* 0x000000ffff167224 */ /* 0x000fe400078e0004 */
[----:B------:R-:W-:-:S07]  /*0520*/  IMAD.MOV.U32 R23, RZ, RZ, R5 ;  /* 0x000000ffff177224 */ /* 0x000fce00078e0005 */
.L_x_57:
[----:B------:R-:W-:Y:S05]  /*0530*/  BSYNC.RECONVERGENT B1 ;  /* 0x0000000000017941 */ /* 0x000fea0003800200 */
.L_x_56:
        /* <DEDUP_REMOVED lines=8> */
[----:B------:R-:W-:Y:S02]  /*05c0*/  IADD3.X R21, PT, PT, RZ, ~R18, RZ, P0, !PT ;  /* 0x80000012ff157210 */ /* 0x000fe400007fe4ff */
[----:B0-----:R-:W-:-:S04]  /*05d0*/  ISETP.NE.U32.AND P0, PT, R10, R6, PT ;  /* 0x000000060a00720c */ /* 0x001fc80003f05070 */
[----:B------:R-:W-:-:S15]  /*05e0*/  ISETP.NE.AND.EX P0, PT, R9, R7, PT, P0 ;  /* 0x000000070900720c */ /* 0x000fde0003f05300 */
[----:B------:R-:W-:-:S15]  /*05f0*/  NOP ;  /* 0x0000000000007918 */ /* 0x000fde0000000000 */
[----:B------:R-:W-:-:S15]  /*0600*/  NOP ;  /* 0x0000000000007918 */ /* 0x000fde0000000000 */
[----:B------:R-:W-:-:S12]  /*0610*/  NOP ;  /* 0x0000000000007918 */ /* 0x000fd80000000000 */
        /* <DEDUP_REMOVED lines=16> */
[----:B0-----:R-:W-:Y:S01]  /*0720*/  IMAD.MOV.U32 R18, RZ, RZ, R2 ;  /* 0x000000ffff127224 */ /* 0x001fe200078e0002 */
        /* <DEDUP_REMOVED lines=11> */
[----:B------:R-:W-:Y:S02]  /*07e0*/  IMAD R7, R23, R11, R7 ;  /* 0x0000000b17077224 */ /* 0x000fe400078e0207 */
[----:B------:R-:W-:-:S03]  /*07f0*/  IMAD.MOV.U32 R9, RZ, RZ, 0x3fd80000 ;  /* 0x3fd80000ff097424 */ /* 0x000fc600078e00ff */
        /* <DEDUP_REMOVED lines=36> */
[----:B0-----:R-:W-:Y:S01]  /*0a40*/  IADD3 R9, PT, PT, R21, -0x100000, RZ ;  /* 0xfff0000015097810 */ /* 0x001fe20007ffe0ff */
[----:B------:R-:W-:-:S15]  /*0a50*/  IMAD.MOV.U32 R8, RZ, RZ, R20 ;  /* 0x000000ffff087224 */ /* 0x000fde00078e0014 */
        /* <DEDUP_REMOVED lines=20> */
[----:B------:R-:W-:Y:S01]  /*0ba0*/  MOV R10, R4 ;  /* 0x00000004000a7202 */ /* 0x000fe20000000f00 */
[----:B------:R-:W-:-:S07]  /*0bb0*/  IMAD.MOV.U32 R11, RZ, RZ, R5 ;  /* 0x000000ffff0b7224 */ /* 0x000fce00078e0005 */
.L_x_61:
[----:B------:R-:W-:Y:S05]  /*0bc0*/  BSYNC.RECONVERGENT B2 ;  /* 0x0000000000027941 */ /* 0x000fea0003800200 */
.L_x_60:
[----:B------:R-:W0:Y:S02]  /*0bd0*/  F2I.S64.F64.CEIL R10, R10 ;  /* 0x0000000a000a7311 */ /* 0x000e240000309900 */
[----:B0-----:R-:W-:Y:S02]  /*0be0*/  ISETP.GT.U32.AND P0, PT, R18, R10, PT ;  /* 0x0000000a1200720c */ /* 0x001fe40003f04070 */
[----:B------:R-:W-:Y:S02]  /*0bf0*/  IADD3 R2, P1, PT, -R10, R18, RZ ;  /* 0x000000120a027210 */ /* 0x000fe40007f3e1ff */
[----:B------:R-:W-:-:S03]  /*0c00*/  ISETP.GT.AND.EX P0, PT, R3, R11, PT, P0 ;  /* 0x0000000b0300720c */ /* 0x000fc60003f04300 */
[--C-:B------:R-:W-:Y:S01]  /*0c10*/  IMAD.X R4, R3, 0x1, ~R11.reuse, P1 ;  /* 0x0000000103047824 */ /* 0x100fe200008e0e0b */
[----:B------:R-:W-:Y:S02]  /*0c20*/  SEL R5, R2, RZ, P0 ;  /* 0x000000ff02057207 */ /* 0x000fe40000000000 */
[----:B------:R-:W-:Y:S02]  /*0c30*/  IADD3 R17, P1, P2, R18, 0x1, R10 ;  /* 0x0000000112117810 */ /* 0x000fe40007a3e00a */
[----:B------:R-:W-:Y:S02]  /*0c40*/  IADD3 R2, P3, PT, R5, 0x1, RZ ;  /* 0x0000000105027810 */ /* 0x000fe40007f7e0ff */
[----:B------:R-:W-:Y:S02]  /*0c50*/  SEL R4, R4, RZ, P0 ;  /* 0x000000ff04047207 */ /* 0x000fe40000000000 */
[----:B------:R-:W-:Y:S02]  /*0c60*/  ISETP.GE.U32.AND P0, PT, R2, R17, PT ;  /* 0x000000110200720c */ /* 0x000fe40003f06070 */
[----:B------:R-:W-:Y:S01]  /*0c70*/  IADD3.X R6, PT, PT, R3, RZ, R11, P1, P2 ;  /* 0x000000ff03067210 */ /* 0x000fe20000fe440b */
[--C-:B------:R-:W-:Y:S01]  /*0c80*/  IMAD.X R2, RZ, RZ, R4.reuse, P3 ;  /* 0x000000ffff027224 */ /* 0x100fe200018e0604 */
[----:B------:R-:W-:Y:S01]  /*0c90*/  MOV R18, R5 ;  /* 0x0000000500127202 */ /* 0x000fe20000000f00 */
[----:B------:R-:W-:-:S03]  /*0ca0*/  IMAD.MOV.U32 R3, RZ, RZ, R4 ;  /* 0x000000ffff037224 */ /* 0x000fc600078e0004 */
[----:B------:R-:W-:-:S13]  /*0cb0*/  ISETP.GE.AND.EX P0, PT, R2, R6, PT, P0 ;  /* 0x000000060200720c */ /* 0x000fda0003f06300 */
[----:B------:R-:W-:Y:S05]  /*0cc0*/  @P0 BRA `(.L_x_59) ;  /* 0x0000000000640947 */ /* 0x000fea0003800000 */
[----:B------:R-:W-:Y:S01]  /*0cd0*/  IMAD.MOV.U32 R18, RZ, RZ, R5 ;  /* 0x000000ffff127224 */ /* 0x000fe200078e0005 */
[C---:B------:R-:W-:Y:S01]  /*0ce0*/  SHF.L.U64.HI R15, R12.reuse, 0x1, R13 ;  /* 0x000000010c0f7819 */ /* 0x040fe2000001020d */
[----:B------:R-:W-:Y:S01]  /*0cf0*/  IMAD.MOV.U32 R3, RZ, RZ, R4 ;  /* 0x000000ffff037224 */ /* 0x000fe200078e0004 */
[----:B------:R-:W-:-:S07]  /*0d00*/  SHF.L.U32 R11, R12, 0x1, RZ ;  /* 0x000000010c0b7819 */ /* 0x000fce00000006ff */
.L_x_62:
        /* <DEDUP_REMOVED lines=21> */
.L_x_59:
[----:B------:R-:W-:Y:S05]  /*0e60*/  BSYNC.RECONVERGENT B1 ;  /* 0x0000000000017941 */ /* 0x000fea0003800200 */
.L_x_58:
[----:B------:R-:W-:-:S05]  /*0e70*/  IADD3 R19, P0, PT, R18, R19, RZ ;  /* 0x0000001312137210 */ /* 0x000fca0007f1e0ff */
[----:B------:R-:W-:-:S04]  /*0e80*/  IMAD.X R5, R3, 0x1, R0, P0 ;  /* 0x0000000103057824 */ /* 0x000fc800000e0600 */
[-C--:B------:R-:W-:Y:S02]  /*0e90*/  IMAD R0, R5, R18.reuse, RZ ;  /* 0x0000001205007224 */ /* 0x080fe400078e02ff */
[----:B------:R-:W-:-:S04]  /*0ea0*/  IMAD.WIDE.U32 R4, R19, R18, RZ ;  /* 0x0000001213047225 */ /* 0x000fc800078e00ff */
[----:B------:R-:W-:-:S04]  /*0eb0*/  IMAD R3, R19, R3, R0 ;  /* 0x0000000313037224 */ /* 0x000fc800078e0200 */
[----:B------:R-:W-:-:S05]  /*0ec0*/  IMAD.IADD R5, R5, 0x1, R3 ;  /* 0x0000000105057824 */ /* 0x000fca00078e0203 */
[----:B------:R-:W-:-:S05]  /*0ed0*/  SHF.R.S64 R5, R4, 0x1, R5 ;  /* 0x0000000104057819 */ /* 0x000fca0000001005 */
[----:B------:R-:W-:Y:S01]  /*0ee0*/  IMAD.IADD R9, R12, 0x1, -R5 ;  /* 0x000000010c097824 */ /* 0x000fe200078e0a05 */
[----:B------:R-:W-:Y:S06]  /*0ef0*/  BRA `(.L_x_63) ;  /* 0x0000000000a47947 */ /* 0x000fec0003800000 */
.L_x_55:
[----:B------:R-:W0:Y:S01]  /*0f00*/  LDCU UR4, c[0x0][0x39c] ;  /* 0x00007380ff0477ac */ /* 0x000e220008000800 */
[----:B------:R-:W-:Y:S01]  /*0f10*/  IADD3 R0, P0, PT, R12, -UR8, RZ ;  /* 0x800000080c007c10 */ /* 0x000fe2000ff1e0ff */
[----:B------:R-:W-:Y:S03]  /*0f20*/  BSSY.RECONVERGENT B1, `(.L_x_64) ;  /* 0x0000023000017945 */ /* 0x000fe60003800200 */
[----:B------:R-:W-:-:S04]  /*0f30*/  IADD3.X R3, PT, PT, R13, ~UR9, RZ, P0, !PT ;  /* 0x800000090d037c10 */ /* 0x000fc800087fe4ff */
[----:B0-----:R-:W-:-:S04]  /*0f40*/  LOP3.LUT R2, R3, UR4, RZ, 0xfc, !PT ;  /* 0x0000000403027c12 */ /* 0x001fc8000f8efcff */
[----:B------:R-:W-:-:S13]  /*0f50*/  ISETP.NE.U32.AND P0, PT, R2, RZ, PT ;  /* 0x000000ff0200720c */ /* 0x000fda0003f05070 */
[----:B------:R-:W-:Y:S05]  /*0f60*/  @P0 BRA `(.L_x_65) ;  /* 0x00000000005c0947 */ /* 0x000fea0003800000 */
[----:B------:R-:W0:Y:S02]  /*0f70*/  LDCU UR4, c[0x0][0x398] ;  /* 0x00007300ff0477ac */ /* 0x000e240008000800 */
        /* <DEDUP_REMOVED lines=9> */
[----:B------:R-:W-:-:S06]  /*1010*/  IMAD.HI.U32 R3, R3, R5, R2 ;  /* 0x0000000503037227 */ /* 0x000fcc00078e0002 */
[----:B------:R-:W-:-:S05]  /*1020*/  IMAD.HI.U32 R3, R3, R0, RZ ;  /* 0x0000000003037227 */ /* 0x000fca00078e00ff */
[----:B------:R-:W-:-:S05]  /*1030*/  IADD3 R5, PT, PT, -R3, RZ, RZ ;  /* 0x000000ff03057210 */ /* 0x000fca0007ffe1ff */
[----:B------:R-:W-:-:S05]  /*1040*/  IMAD R5, R6, R5, R0 ;  /* 0x0000000506057224 */ /* 0x000fca00078e0200 */
[----:B------:R-:W-:-:S13]  /*1050*/  ISETP.GE.U32.AND P0, PT, R5, R6, PT ;  /* 0x000000060500720c */ /* 0x000fda0003f06070 */
[----:B------:R-:W-:Y:S02]  /*1060*/  @P0 IMAD.IADD R5, R5, 0x1, -R6 ;  /* 0x0000000105050824 */ /* 0x000fe400078e0a06 */
[----:B------:R-:W-:-:S03]  /*1070*/  @P0 VIADD R3, R3, 0x1 ;  /* 0x0000000103030836 */ /* 0x000fc60000000000 */
[----:B------:R-:W-:-:S13]  /*1080*/  ISETP.GE.U32.AND P1, PT, R5, R6, PT ;  /* 0x000000060500720c */ /* 0x000fda0003f26070 */
[----:B------:R-:W-:Y:S01]  /*1090*/  @P1 VIADD R3, R3, 0x1 ;  /* 0x0000000103031836 */ /* 0x000fe20000000000 */
[----:B------:R-:W-:-:S04]  /*10a0*/  @!P2 LOP3.LUT R3, RZ, R6, RZ, 0x33, !PT ;  /* 0x00000006ff03a212 */ /* 0x000fc800078e33ff */
[----:B------:R-:W-:-:S05]  /*10b0*/  IADD3 R9, PT, PT, -R3, RZ, RZ ;  /* 0x000000ff03097210 */ /* 0x000fca0007ffe1ff */
[----:B------:R-:W-:Y:S01]  /*10c0*/  IMAD R9, R6, R9, R0 ;  /* 0x0000000906097224 */ /* 0x000fe200078e0200 */
[----:B------:R-:W-:Y:S06]  /*10d0*/  BRA `(.L_x_66) ;  /* 0x00000000001c7947 */ /* 0x000fec0003800000 */
.L_x_65:
[----:B------:R-:W-:-:S07]  /*10e0*/  MOV R2, 0x1100 ;  /* 0x0000110000027802 */ /* 0x000fce0000000f00 */
[----:B------:R-:W-:Y:S05]  /*10f0*/  CALL.REL.NOINC `($__internal_6_$__cuda_sm20_div_s64) ;  /* 0x0000000000547944 */ /* 0x000fea0003c00000 */
[----:B------:R-:W0:Y:S01]  /*1100*/  LDCU UR4, c[0x0][0x398] ;  /* 0x00007300ff0477ac */ /* 0x000e220008000800 */
[--C-:B------:R-:W-:Y:S02]  /*1110*/  IMAD.MOV R9, RZ, RZ, -R4.reuse ;  /* 0x000000ffff097224 */ /* 0x100fe400078e0a04 */
[----:B------:R-:W-:Y:S02]  /*1120*/  IMAD.MOV.U32 R3, RZ, RZ, R4 ;  /* 0x000000ffff037224 */ /* 0x000fe400078e0004 */
[----:B0-----:R-:W-:-:S04]  /*1130*/  IMAD.U32 R6, RZ, RZ, UR4 ;  /* 0x00000004ff067e24 */ /* 0x001fc8000f8e00ff */
[----:B------:R-:W-:-:S07]  /*1140*/  IMAD R9, R9, R6, R0 ;  /* 0x0000000609097224 */ /* 0x000fce00078e0200 */
.L_x_66:
[----:B------:R-:W-:Y:S05]  /*1150*/  BSYNC.RECONVERGENT B1 ;  /* 0x0000000000017941 */ /* 0x000fea0003800200 */
.L_x_64:
[----:B------:R-:W0:Y:S02]  /*1160*/  LDCU UR4, c[0x0][0x390] ;  /* 0x00007200ff0477ac */ /* 0x000e240008000800 */
[----:B0-----:R-:W-:-:S04]  /*1170*/  IADD3 R3, PT, PT, R3, -UR4, R6 ;  /* 0x8000000403037c10 */ /* 0x001fc8000fffe006 */
[----:B------:R-:W-:-:S07]  /*1180*/  IADD3 R18, PT, PT, R3, 0x1, RZ ;  /* 0x0000000103127810 */ /* 0x000fce0007ffe0ff */
.L_x_63:
[----:B------:R-:W-:Y:S05]  /*1190*/  BSYNC.RECONVERGENT B0 ;  /* 0x0000000000007941 */ /* 0x000fea0003800200 */
.L_x_54:
[----:B------:R-:W0:Y:S01]  /*11a0*/  LDC.64 R10, c[0x0][0x3a8] ;  /* 0x0000ea00ff0a7b82 */ /* 0x000e220000000a00 */
[----:B------:R-:W1:Y:S01]  /*11b0*/  LDCU.64 UR10, c[0x0][0x380] ;  /* 0x00007000ff0a77ac */ /* 0x000e620008000a00 */
[----:B------:R-:W2:Y:S01]  /*11c0*/  LDCU UR4, c[0x0][0x388] ;  /* 0x00007100ff0477ac */ /* 0x000ea20008000800 */
[----:B-1----:R-:W-:-:S04]  /*11d0*/  LEA R2, P0, R12, UR10, 0x2 ;  /* 0x0000000a0c027c11 */ /* 0x002fc8000f8010ff */
[----:B------:R-:W-:Y:S01]  /*11e0*/  LEA.HI.X R3, R12, UR11, R13, 0x2, P0 ;  /* 0x0000000b0c037c11 */ /* 0x000fe200080f140d */
[----:B--2---:R-:W-:Y:S01]  /*11f0*/  VIADD R7, R18, UR4 ;  /* 0x0000000412077c36 */ /* 0x004fe20008000000 */
[----:B0-----:R-:W-:-:S04]  /*1200*/  LEA R4, P0, R10, R2, 0x2 ;  /* 0x000000020a047211 */ /* 0x001fc800078010ff */
[----:B------:R-:W-:Y:S01]  /*1210*/  LEA.HI.X R5, R10, R3, R11, 0x2, P0 ;  /* 0x000000030a057211 */ /* 0x000fe200000f140b */
[----:B------:R-:W-:Y:S04]  /*1220*/  STG.E desc[UR6][R2.64], R7 ;  /* 0x0000000702007986 */ /* 0x000fe8000c101906 */
[----:B------:R-:W-:Y:S01]  /*1230*/  STG.E desc[UR6][R4.64], R9 ;  /* 0x0000000904007986 */ /* 0x000fe2000c101906 */
[----:B------:R-:W-:Y:S05]  /*1240*/  EXIT ;  /* 0x000000000000794d */ /* 0x000fea0003800000 */
        .weak           $__internal_6_$__cuda_sm20_div_s64
        .type           $__internal_6_$__cuda_sm20_div_s64,@function
        .size           $__internal_6_$__cuda_sm20_div_s64,($__internal_7_$__cuda_sm20_dsqrt_rn_f64_mediumpath_v1 - $__internal_6_$__cuda_sm20_div_s64)
$__internal_6_$__cuda_sm20_div_s64:
        /* <DEDUP_REMOVED lines=24> */
[----:B------:R-:W-:-:S05]  /*13d0*/  IMAD.HI.U32 R6, P1, R5, R9, R6 ;  /* 0x0000000905067227 */ /* 0x000fca0007820006 */
[----:B------:R-:W-:Y:S01]  /*13e0*/  IADD3 R7, P2, PT, R15, R6, RZ ;  /* 0x000000060f077210 */ /* 0x000fe20007f5e0ff */
[----:B------:R-:W-:-:S04]  /*13f0*/  IMAD.X R6, R11, 0x1, R5, P0 ;  /* 0x000000010b067824 */ /* 0x000fc800000e0605 */
[----:B------:R-:W-:Y:S01]  /*1400*/  IMAD.WIDE.U32 R4, R7, UR4, RZ ;  /* 0x0000000407047c25 */ /* 0x000fe2000f8e00ff */
[----:B------:R-:W-:-:S03]  /*1410*/  IADD3.X R9, PT, PT, RZ, RZ, R6, P2, P1 ;  /* 0x000000ffff097210 */ /* 0x000fc600017e2406 */
[----:B------:R-:W-:Y:S01]  /*1420*/  IMAD R6, R7, UR5, R5 ;  /* 0x0000000507067c24 */ /* 0x000fe2000f8e0205 */
[----:B------:R-:W-:Y:S02]  /*1430*/  IADD3 R11, P0, PT, RZ, -R4, RZ ;  /* 0x80000004ff0b7210 */ /* 0x000fe40007f1e0ff */
[-C--:B------:R-:W-:Y:S01]  /*1440*/  IADD3 R5, P4, PT, RZ, -R0.reuse, RZ ;  /* 0x80000000ff057210 */ /* 0x080fe20007f9e0ff */
[----:B------:R-:W-:Y:S02]  /*1450*/  IMAD R4, R9, UR4, R6 ;  /* 0x0000000409047c24 */ /* 0x000fe4000f8e0206 */
[----:B------:R-:W-:Y:S01]  /*1460*/  IMAD.HI.U32 R6, R7, R11, RZ ;  /* 0x0000000b07067227 */ /* 0x000fe200078e00ff */
[----:B------:R-:W-:-:S03]  /*1470*/  SEL R8, R5, R0, !P3 ;  /* 0x0000000005087207 */ /* 0x000fc60005800000 */
[----:B------:R-:W-:Y:S02]  /*1480*/  IMAD.X R4, RZ, RZ, ~R4, P0 ;  /* 0x000000ffff047224 */ /* 0x000fe400000e0e04 */
[----:B------:R-:W-:Y:S02]  /*1490*/  IMAD.X R10, RZ, RZ, ~R3, P4 ;  /* 0x000000ffff0a7224 */ /* 0x000fe400020e0e03 */
[----:B------:R-:W-:-:S03]  /*14a0*/  IMAD.WIDE.U32 R6, P0, R7, R4, R6 ;  /* 0x0000000407067225 */ /* 0x000fc60007800006 */
[----:B------:R-:W-:Y:S01]  /*14b0*/  SEL R10, R10, R3, !P3 ;  /* 0x000000030a0a7207 */ /* 0x000fe20005800000 */
[----:B------:R-:W-:Y:S01]  /*14c0*/  IMAD.MOV.U32 R5, RZ, RZ, RZ ;  /* 0x000000ffff057224 */ /* 0x000fe200078e00ff */
[----:B------:R-:W-:Y:S01]  /*14d0*/  LOP3.LUT R3, R3, UR11, RZ, 0x3c, !PT ;  /* 0x0000000b03037c12 */ /* 0x000fe2000f8e3cff */
[----:B------:R-:W-:-:S04]  /*14e0*/  IMAD.HI.U32 R7, P1, R9, R11, R6 ;  /* 0x0000000b09077227 */ /* 0x000fc80007820006 */
[CC--:B------:R-:W-:Y:S02]  /*14f0*/  IMAD R6, R9.reuse, R4.reuse, RZ ;  /* 0x0000000409067224 */ /* 0x0c0fe400078e02ff */
[----:B------:R-:W-:-:S03]  /*1500*/  IMAD.HI.U32 R4, R9, R4, RZ ;  /* 0x0000000409047227 */ /* 0x000fc600078e00ff */
[----:B------:R-:W-:Y:S02]  /*1510*/  IADD3 R7, P2, PT, R6, R7, RZ ;  /* 0x0000000706077210 */ /* 0x000fe40007f5e0ff */
[----:B------:R-:W-:-:S03]  /*1520*/  IADD3.X R9, PT, PT, R4, R9, RZ, P0, !PT ;  /* 0x0000000904097210 */ /* 0x000fc600007fe4ff */
[----:B------:R-:W-:Y:S01]  /*1530*/  IMAD.HI.U32 R4, R7, R8, RZ ;  /* 0x0000000807047227 */ /* 0x000fe200078e00ff */
[----:B------:R-:W-:-:S03]  /*1540*/  IADD3.X R9, PT, PT, RZ, RZ, R9, P2, P1 ;  /* 0x000000ffff097210 */ /* 0x000fc600017e2409 */
        /* <DEDUP_REMOVED lines=9> */
[C---:B------:R-:W-:Y:S02]  /*15e0*/  IMAD R5, R7.reuse, UR5, R5 ;  /* 0x0000000507057c24 */ /* 0x040fe4000f8e0205 */
[----:B------:R-:W-:Y:S01]  /*15f0*/  VIADD R4, R7, 0x1 ;  /* 0x0000000107047836 */ /* 0x000fe20000000000 */
[----:B------:R-:W-:Y:S01]  /*1600*/  ISETP.GE.U32.AND P0, PT, R8, UR4, PT ;  /* 0x0000000408007c0c */ /* 0x000fe2000bf06070 */
[----:B------:R-:W-:-:S05]  /*1610*/  IMAD R5, R6, UR4, R5 ;  /* 0x0000000406057c24 */ /* 0x000fca000f8e0205 */
[----:B------:R-:W-:Y:S02]  /*1620*/  IADD3.X R9, PT, PT, ~R5, R10, RZ, P1, !PT ;  /* 0x0000000a05097210 */ /* 0x000fe40000ffe5ff */
[----:B------:R-:W-:Y:S02]  /*1630*/  IADD3 R5, P1, PT, R8, -UR4, RZ ;  /* 0x8000000408057c10 */ /* 0x000fe4000ff3e0ff */
[C---:B------:R-:W-:Y:S02]  /*1640*/  ISETP.GE.U32.AND.EX P0, PT, R9.reuse, UR5, PT, P0 ;  /* 0x0000000509007c0c */ /* 0x040fe4000bf06100 */
[----:B------:R-:W-:Y:S02]  /*1650*/  IADD3.X R6, PT, PT, R9, ~UR5, RZ, P1, !PT ;  /* 0x8000000509067c10 */ /* 0x000fe40008ffe4ff */
[----:B------:R-:W-:Y:S02]  /*1660*/  SEL R5, R5, R8, P0 ;  /* 0x0000000805057207 */ /* 0x000fe40000000000 */
[----:B------:R-:W-:-:S02]  /*1670*/  SEL R7, R4, R7, P0 ;  /* 0x0000000704077207 */ /* 0x000fc40000000000 */
[----:B------:R-:W-:Y:S02]  /*1680*/  SEL R6, R6, R9, P0 ;  /* 0x0000000906067207 */ /* 0x000fe40000000000 */
[----:B------:R-:W-:Y:S01]  /*1690*/  ISETP.GE.U32.AND P0, PT, R5, UR4, PT ;  /* 0x0000000405007c0c */ /* 0x000fe2000bf06070 */
[----:B------:R-:W-:Y:S01]  /*16a0*/  VIADD R4, R7, 0x1 ;  /* 0x0000000107047836 */ /* 0x000fe20000000000 */
[----:B------:R-:W-:Y:S02]  /*16b0*/  ISETP.GE.AND P1, PT, R3, RZ, PT ;  /* 0x000000ff0300720c */ /* 0x000fe40003f26270 */
[----:B------:R-:W-:-:S04]  /*16c0*/  ISETP.GE.U32.AND.EX P0, PT, R6, UR5, PT, P0 ;  /* 0x0000000506007c0c */ /* 0x000fc8000bf06100 */
[----:B------:R-:W-:Y:S02]  /*16d0*/  SEL R4, R4, R7, P0 ;  /* 0x0000000704047207 */ /* 0x000fe40000000000 */
[----:B------:R-:W-:-:S03]  /*16e0*/  ISETP.NE.U32.AND P0, PT, RZ, UR10, PT ;  /* 0x0000000aff007c0c */ /* 0x000fc6000bf05070 */
[----:B------:R-:W-:Y:S01]  /*16f0*/  IMAD.MOV R3, RZ, RZ, -R4 ;  /* 0x000000ffff037224 */ /* 0x000fe200078e0a04 */
[----:B------:R-:W-:-:S04]  /*1700*/  ISETP.NE.AND.EX P0, PT, RZ, UR11, PT, P0 ;  /* 0x0000000bff007c0c */ /* 0x000fc8000bf05300 */
[----:B------:R-:W-:Y:S01]  /*1710*/  SEL R4, R3, R4, !P1 ;  /* 0x0000000403047207 */ /* 0x000fe20004800000 */
[----:B------:R-:W-:-:S03]  /*1720*/  HFMA2 R3, -RZ, RZ, 0, 0 ;  /* 0x00000000ff037431 */ /* 0x000fc600000001ff */
[----:B------:R-:W-:Y:S01]  /*1730*/  SEL R4, R4, 0xffffffff, P0 ;  /* 0xffffffff04047807 */ /* 0x000fe20000000000 */
[----:B------:R-:W-:Y:S06]  /*1740*/  RET.REL.NODEC R2 `(_ZN2at6native19tril_indices_kernelIiEEvPT_lllll) ;  /* 0xffffffe8022c7950 */ /* 0x000fec0003c3ffff */
        .weak           $__internal_7_$__cuda_sm20_dsqrt_rn_f64_mediumpath_v1
        .type           $__internal_7_$__cuda_sm20_dsqrt_rn_f64_mediumpath_v1,@function
        .size           $__internal_7_$__cuda_sm20_dsqrt_rn_f64_mediumpath_v1,(.L_x_79 - $__internal_7_$__cuda_sm20_dsqrt_rn_f64_mediumpath_v1)
$__internal_7_$__cuda_sm20_dsqrt_rn_f64_mediumpath_v1:
        /* <DEDUP_REMOVED lines=19> */
.L_x_68:
        /* <DEDUP_REMOVED lines=55> */
.L_x_70:
[----:B------:R0:W1:Y:S02]  /*1bf0*/  DADD R4, R16, R16 ;  /* 0x0000000010047229 */ /* 0x0000640000000010 */
.L_x_69:
[----:B------:R-:W-:Y:S05]  /*1c00*/  BSYNC.RECONVERGENT B3 ;  /* 0x0000000000037941 */ /* 0x000fea0003800200 */
.L_x_67:
[----:B------:R-:W-:-:S04]  /*1c10*/  IMAD.MOV.U32 R23, RZ, RZ, 0x0 ;  /* 0x00000000ff177424 */ /* 0x000fc800078e00ff */
[----:B01----:R-:W-:Y:S05]  /*1c20*/  RET.REL.NODEC R22 `(_ZN2at6native19tril_indices_kernelIiEEvPT_lllll) ;  /* 0xffffffe016f47950 */ /* 0x003fea0003c3ffff */
.L_x_71:
        /* <DEDUP_REMOVED lines=13> */
.L_x_79:


//--------------------- .nv.shared.reserved.0     --------------------------
	.section	.nv.shared.reserved.0,"aw",@nobits
	.weak		__nv_reservedSMEM_offset_0_alias
	.size		__nv_reservedSMEM_offset_0_alias, 0, 64
	.other		__nv_reservedSMEM_offset_0_alias,@"STO_CUDA_RESERVED_SHARED STV_DEFAULT"
__nv_reservedSMEM_offset_0_alias:
	.zero		0
	.zero		64


//--------------------- .nv.global                --------------------------
	.section	.nv.global,"aw",@nobits
.nv.global:
	.type		_ZN49_INTERNAL_e9f66fa5_18_TensorFactories_cu_047293c94cuda3std3__48in_placeE,@object
	.size		_ZN49_INTERNAL_e9f66fa5_18_TensorFactories_cu_047293c94cuda3std3__48in_placeE,(_ZN49_INTERNAL_e9f66fa5_18_TensorFactories_cu_047293c94cuda3std6ranges3__45__cpo8distanceE - _ZN49_INTERNAL_e9f66fa5_18_TensorFactories_cu_047293c94cuda3std3__48in_placeE)
_ZN49_INTERNAL_e9f66fa5_18_TensorFactories_cu_047293c94cuda3std3__48in_placeE:
	.zero		1
	.type		_ZN49_INTERNAL_e9f66fa5_18_TensorFactories_cu_047293c94cuda3std6ranges3__45__cpo8distanceE,@object
	.size		_ZN49_INTERNAL_e9f66fa5_18_TensorFactories_cu_047293c94cuda3std6ranges3__45__cpo8distanceE,(_ZN49_INTERNAL_e9f66fa5_18_TensorFactories_cu_047293c94cuda3std3__45__cpo6cbeginE - _ZN49_INTERNAL_e9f66fa5_18_TensorFactories_cu_047293c94cuda3std6ranges3__45__cpo8distanceE)
_ZN49_INTERNAL_e9f66fa5_18_TensorFactories_cu_047293c94cuda3std6ranges3__45__cpo8distanceE:
	.zero		1
	.type		_ZN49_INTERNAL_e9f66fa5_18_TensorFactories_cu_047293c94cuda3std3__45__cpo6cbeginE,@object
	.size		_ZN49_INTERNAL_e9f66fa5_18_TensorFactories_cu_047293c94cuda3std3__45__cpo6cbeginE,(_ZN49_INTERNAL_e9f66fa5_18_TensorFactories_cu_047293c94cuda3std6ranges3__45__cpo7advanceE - _ZN49_INTERNAL_e9f66fa5_18_TensorFactories_cu_047293c94cuda3std3__45__cpo6cbeginE)
_ZN49_INTERNAL_e9f66fa5_18_TensorFactories_cu_047293c94cuda3std3__45__cpo6cbeginE:
	.zero		1
	.type		_ZN49_INTERNAL_e9f66fa5_18_TensorFactories_cu_047293c94cuda3std6ranges3__45__cpo7advanceE,@object
	.size		_ZN49_INTERNAL_e9f66fa5_18_TensorFactories_cu_047293c94cuda3std6ranges3__45__cpo7advanceE,(_ZN49_INTERNAL_e9f66fa5_18_TensorFactories_cu_047293c94cuda3std3__45__cpo7crbeginE - _ZN49_INTERNAL_e9f66fa5_18_TensorFactories_cu_047293c94cuda3std6ranges3__45__cpo7advanceE)
_ZN49_INTERNAL_e9f66fa5_18_TensorFactories_cu_047293c94cuda3std6ranges3__45__cpo7advanceE:
	.zero		1
	.type		_ZN49_INTERNAL_e9f66fa5_18_TensorFactories_cu_047293c94cuda3std3__45__cpo7crbeginE,@object
	.size		_ZN49_INTERNAL_e9f66fa5_18_TensorFactories_cu_047293c94cuda3std3__45__cpo7crbeginE,(_ZN49_INTERNAL_e9f66fa5_18_TensorFactories_cu_047293c94cuda3std6ranges3__45__cpo4dataE - _ZN49_INTERNAL_e9f66fa5_18_TensorFactories_cu_047293c94cuda3std3__45__cpo7crbeginE)
_ZN49_INTERNAL_e9f66fa5_18_TensorFactories_cu_047293c94cuda3std3__45__cpo7crbeginE:
	.zero		1
	.type		_ZN49_INTERNAL_e9f66fa5_18_TensorFactories_cu_047293c94cuda3std6ranges3__45__cpo4dataE,@object
	.size		_ZN49_INTERNAL_e9f66fa5_18_TensorFactories_cu_047293c94cuda3std6ranges3__45__cpo4dataE,(_ZN49_INTERNAL_e9f66fa5_18_TensorFactories_cu_047293c94cuda3std6ranges3__45__cpo5beginE - _ZN49_INTERNAL_e9f66fa5_18_TensorFactories_cu_047293c94cuda3std6ranges3__45__cpo4dataE)
_ZN49_INTERNAL_e9f66fa5_18_TensorFactories_cu_047293c94cuda3std6ranges3__45__cpo4dataE:
	.zero		1
	.type		_ZN49_INTERNAL_e9f66fa5_18_TensorFactories_cu_047293c94cuda3std6ranges3__45__cpo5beginE,@object
	.size		_ZN49_INTERNAL_e9f66fa5_18_TensorFactories_cu_047293c94cuda3std6ranges3__45__cpo5beginE,(_ZN49_INTERNAL_e9f66fa5_18_TensorFactories_cu_047293c94cuda3std3__451_GLOBAL__N__e9f66fa5_18_TensorFactories_cu_047293c96ignoreE - _ZN49_INTERNAL_e9f66fa5_18_TensorFactories_cu_047293c94cuda3std6ranges3__45__cpo5beginE)
_ZN49_INTERNAL_e9f66fa5_18_TensorFactories_cu_047293c94cuda3std6ranges3__45__cpo5beginE:
	.zero		1
	.type		_ZN49_INTERNAL_e9f66fa5_18_TensorFactories_cu_047293c94cuda3std3__451_GLOBAL__N__e9f66fa5_18_TensorFactories_cu_047293c96ignoreE,@object
	.size		_ZN49_INTERNAL_e9f66fa5_18_TensorFactories_cu_047293c94cuda3std3__451_GLOBAL__N__e9f66fa5_18_TensorFactories_cu_047293c96ignoreE,(_ZN49_INTERNAL_e9f66fa5_18_TensorFactories_cu_047293c94cuda3std6ranges3__45__cpo4sizeE - _ZN49_INTERNAL_e9f66fa5_18_TensorFactories_cu_047293c94cuda3std3__451_GLOBAL__N__e9f66fa5_18_TensorFactories_cu_047293c96ignoreE)
_ZN49_INTERNAL_e9f66fa5_18_TensorFactories_cu_047293c94cuda3std3__451_GLOBAL__N__e9f66fa5_18_TensorFactories_cu_047293c96ignoreE:
	.zero		1
	.type		_ZN49_INTERNAL_e9f66fa5_18_TensorFactories_cu_047293c94cuda3std6ranges3__45__cpo4sizeE,@object
	.size		_ZN49_INTERNAL_e9f66fa5_18_TensorFactories_cu_047293c94cuda3std6ranges3__45__cpo4sizeE,(_ZN49_INTERNAL_e9f66fa5_18_TensorFactories_cu_047293c94cuda3std3__45__cpo5beginE - _ZN49_INTERNAL_e9f66fa5_18_TensorFactories_cu_047293c94cuda3std6ranges3__45__cpo4sizeE)
_ZN49_INTERNAL_e9f66fa5_18_TensorFactories_cu_047293c94cuda3std6ranges3__45__cpo4sizeE:
	.zero		1
	.type		_ZN49_INTERNAL_e9f66fa5_18_TensorFactories_cu_047293c94cuda3std3__45__cpo5beginE,@object
	.size		_ZN49_INTERNAL_e9f66fa5_18_TensorFactories_cu_047293c94cuda3std3__45__cpo5beginE,(_ZN49_INTERNAL_e9f66fa5_18_TensorFactories_cu_047293c94cuda3std6ranges3__45__cpo6cbeginE - _ZN49_INTERNAL_e9f66fa5_18_TensorFactories_cu_047293c94cuda3std3__45__cpo5beginE)
_ZN49_INTERNAL_e9f66fa5_18_TensorFactories_cu_047293c94cuda3std3__45__cpo5beginE:
	.zero		1
	.type		_ZN49_INTERNAL_e9f66fa5_18_TensorFactories_cu_047293c94cuda3std6ranges3__45__cpo6cbeginE,@object
	.size		_ZN49_INTERNAL_e9f66fa5_18_TensorFactories_cu_047293c94cuda3std6ranges3__45__cpo6cbeginE,(_ZN49_INTERNAL_e9f66fa5_18_TensorFactories_cu_047293c94cuda3std3__45__cpo6rbeginE - _ZN49_INTERNAL_e9f66fa5_18_TensorFactories_cu_047293c94cuda3std6ranges3__45__cpo6cbeginE)
_ZN49_INTERNAL_e9f66fa5_18_TensorFactories_cu_047293c94cuda3std6ranges3__45__cpo6cbeginE:
	.zero		1
	.type		_ZN49_INTERNAL_e9f66fa5_18_TensorFactories_cu_047293c94cuda3std3__45__cpo6rbeginE,@object
	.size		_ZN49_INTERNAL_e9f66fa5_18_TensorFactories_cu_047293c94cuda3std3__45__cpo6rbeginE,(_ZN49_INTERNAL_e9f66fa5_18_TensorFactories_cu_047293c94cuda3std6ranges3__45__cpo4nextE - _ZN49_INTERNAL_e9f66fa5_18_TensorFactories_cu_047293c94cuda3std3__45__cpo6rbeginE)
_ZN49_INTERNAL_e9f66fa5_18_TensorFactories_cu_047293c94cuda3std3__45__cpo6rbeginE:
	.zero		1
	.type		_ZN49_INTERNAL_e9f66fa5_18_TensorFactories_cu_047293c94cuda3std6ranges3__45__cpo4nextE,@object
	.size		_ZN49_INTERNAL_e9f66fa5_18_TensorFactories_cu_047293c94cuda3std6ranges3__45__cpo4nextE,(_ZN49_INTERNAL_e9f66fa5_18_TensorFactories_cu_047293c94cuda3std6ranges3__45__cpo4swapE - _ZN49_INTERNAL_e9f66fa5_18_TensorFactories_cu_047293c94cuda3std6ranges3__45__cpo4nextE)
_ZN49_INTERNAL_e9f66fa5_18_TensorFactories_cu_047293c94cuda3std6ranges3__45__cpo4nextE:
	.zero		1
	.type		_ZN49_INTERNAL_e9f66fa5_18_TensorFactories_cu_047293c94cuda3std6ranges3__45__cpo4swapE,@object
	.size		_ZN49_INTERNAL_e9f66fa5_18_TensorFactories_cu_047293c94cuda3std6ranges3__45__cpo4swapE,(_ZN49_INTERNAL_e9f66fa5_18_TensorFactories_cu_047293c94cuda3std3__420unreachable_sentinelE - _ZN49_INTERNAL_e9f66fa5_18_TensorFactories_cu_047293c94cuda3std6ranges3__45__cpo4swapE)
_ZN49_INTERNAL_e9f66fa5_18_TensorFactories_cu_047293c94cuda3std6ranges3__45__cpo4swapE:
	.zero		1
	.type		_ZN49_INTERNAL_e9f66fa5_18_TensorFactories_cu_047293c94cuda3std3__420unreachable_sentinelE,@object
	.size		_ZN49_INTERNAL_e9f66fa5_18_TensorFactories_cu_047293c94cuda3std3__420unreachable_sentinelE,(_ZN49_INTERNAL_e9f66fa5_18_TensorFactories_cu_047293c96thrust24THRUST_300001_SM_1030_NS6system6detail10sequential3seqE - _ZN49_INTERNAL_e9f66fa5_18_TensorFactories_cu_047293c94cuda3std3__420unreachable_sentinelE)
_ZN49_INTERNAL_e9f66fa5_18_TensorFactories_cu_047293c94cuda3std3__420unreachable_sentinelE:
	.zero		1
	.type		_ZN49_INTERNAL_e9f66fa5_18_TensorFactories_cu_047293c96thrust24THRUST_300001_SM_1030_NS6system6detail10sequential3seqE,@object
	.size		_ZN49_INTERNAL_e9f66fa5_18_TensorFactories_cu_047293c96thrust24THRUST_300001_SM_1030_NS6system6detail10sequential3seqE,(_ZN49_INTERNAL_e9f66fa5_18_TensorFactories_cu_047293c94cuda3std3__45__cpo4cendE - _ZN49_INTERNAL_e9f66fa5_18_TensorFactories_cu_047293c96thrust24THRUST_300001_SM_1030_NS6system6detail10sequential3seqE)
_ZN49_INTERNAL_e9f66fa5_18_TensorFactories_cu_047293c96thrust24THRUST_300001_SM_1030_NS6system6detail10sequential3seqE:
	.zero		1
	.type		_ZN49_INTERNAL_e9f66fa5_18_TensorFactories_cu_047293c94cuda3std3__45__cpo4cendE,@object
	.size		_ZN49_INTERNAL_e9f66fa5_18_TensorFactories_cu_047293c94cuda3std3__45__cpo4cendE,(_ZN49_INTERNAL_e9f66fa5_18_TensorFactories_cu_047293c94cuda3std6ranges3__45__cpo9iter_swapE - _ZN49_INTERNAL_e9f66fa5_18_TensorFactories_cu_047293c94cuda3std3__45__cpo4cendE)
_ZN49_INTERNAL_e9f66fa5_18_TensorFactories_cu_047293c94cuda3std3__45__cpo4cendE:
	.zero		1
	.type		_ZN49_INTERNAL_e9f66fa5_18_TensorFactories_cu_047293c94cuda3std6ranges3__45__cpo9iter_swapE,@object
	.size		_ZN49_INTERNAL_e9f66fa5_18_TensorFactories_cu_047293c94cuda3std6ranges3__45__cpo9iter_swapE,(_ZN49_INTERNAL_e9f66fa5_18_TensorFactories_cu_047293c94cuda3std3__45__cpo5crendE - _ZN49_INTERNAL_e9f66fa5_18_TensorFactories_cu_047293c94cuda3std6ranges3__45__cpo9iter_swapE)
_ZN49_INTERNAL_e9f66fa5_18_TensorFactories_cu_047293c94cuda3std6ranges3__45__cpo9iter_swapE:
	.zero		1
	.type		_ZN49_INTERNAL_e9f66fa5_18_TensorFactories_cu_047293c94cuda3std3__45__cpo5crendE,@object
	.size		_ZN49_INTERNAL_e9f66fa5_18_TensorFactories_cu_047293c94cuda3std3__45__cpo5crendE,(_ZN49_INTERNAL_e9f66fa5_18_TensorFactories_cu_047293c94cuda3std6ranges3__45__cpo5cdataE - _ZN49_INTERNAL_e9f66fa5_18_TensorFactories_cu_047293c94cuda3std3__45__cpo5crendE)
_ZN49_INTERNAL_e9f66fa5_18_TensorFactories_cu_047293c94cuda3std3__45__cpo5crendE:
	.zero		1
	.type		_ZN49_INTERNAL_e9f66fa5_18_TensorFactories_cu_047293c94cuda3std6ranges3__45__cpo5cdataE,@object
	.size		_ZN49_INTERNAL_e9f66fa5_18_TensorFactories_cu_047293c94cuda3std6ranges3__45__cpo5cdataE,(_ZN49_INTERNAL_e9f66fa5_18_TensorFactories_cu_047293c94cuda3std6ranges3__45__cpo3endE - _ZN49_INTERNAL_e9f66fa5_18_TensorFactories_cu_047293c94cuda3std6ranges3__45__cpo5cdataE)
_ZN49_INTERNAL_e9f66fa5_18_TensorFactories_cu_047293c94cuda3std6ranges3__45__cpo5cdataE:
	.zero		1
	.type		_ZN49_INTERNAL_e9f66fa5_18_TensorFactories_cu_047293c94cuda3std6ranges3__45__cpo3endE,@object
	.size		_ZN49_INTERNAL_e9f66fa5_18_TensorFactories_cu_047293c94cuda3std6ranges3__45__cpo3endE,(_ZN49_INTERNAL_e9f66fa5_18_TensorFactories_cu_047293c94cuda3std3__419piecewise_constructE - _ZN49_INTERNAL_e9f66fa5_18_TensorFactories_cu_047293c94cuda3std6ranges3__45__cpo3endE)
_ZN49_INTERNAL_e9f66fa5_18_TensorFactories_cu_047293c94cuda3std6ranges3__45__cpo3endE:
	.zero		1
	.type		_ZN49_INTERNAL_e9f66fa5_18_TensorFactories_cu_047293c94cuda3std3__419piecewise_constructE,@object
	.size		_ZN49_INTERNAL_e9f66fa5_18_TensorFactories_cu_047293c94cuda3std3__419piecewise_constructE,(_ZN49_INTERNAL_e9f66fa5_18_TensorFactories_cu_047293c94cuda3std6ranges3__45__cpo5ssizeE - _ZN49_INTERNAL_e9f66fa5_18_TensorFactories_cu_047293c94cuda3std3__419piecewise_constructE)
_ZN49_INTERNAL_e9f66fa5_18_TensorFactories_cu_047293c94cuda3std3__419piecewise_constructE:
	.zero		1
	.type		_ZN49_INTERNAL_e9f66fa5_18_TensorFactories_cu_047293c94cuda3std6ranges3__45__cpo5ssizeE,@object
	.size		_ZN49_INTERNAL_e9f66fa5_18_TensorFactories_cu_047293c94cuda3std6ranges3__45__cpo5ssizeE,(_ZN49_INTERNAL_e9f66fa5_18_TensorFactories_cu_047293c94cuda3std3__45__cpo3endE - _ZN49_INTERNAL_e9f66fa5_18_TensorFactories_cu_047293c94cuda3std6ranges3__45__cpo5ssizeE)
_ZN49_INTERNAL_e9f66fa5_18_TensorFactories_cu_047293c94cuda3std6ranges3__45__cpo5ssizeE:
	.zero		1
	.type		_ZN49_INTERNAL_e9f66fa5_18_TensorFactories_cu_047293c94cuda3std3__45__cpo3endE,@object
	.size		_ZN49_INTERNAL_e9f66fa5_18_TensorFactories_cu_047293c94cuda3std3__45__cpo3endE,(_ZN49_INTERNAL_e9f66fa5_18_TensorFactories_cu_047293c94cuda3std6ranges3__45__cpo4cendE - _ZN49_INTERNAL_e9f66fa5_18_TensorFactories_cu_047293c94cuda3std3__45__cpo3endE)
_ZN49_INTERNAL_e9f66fa5_18_TensorFactories_cu_047293c94cuda3std3__45__cpo3endE:
	.zero		1
	.type		_ZN49_INTERNAL_e9f66fa5_18_TensorFactories_cu_047293c94cuda3std6ranges3__45__cpo4cendE,@object
	.size		_ZN49_INTERNAL_e9f66fa5_18_TensorFactories_cu_047293c94cuda3std6ranges3__45__cpo4cendE,(_ZN49_INTERNAL_e9f66fa5_18_TensorFactories_cu_047293c94cuda3std3__45__cpo4rendE - _ZN49_INTERNAL_e9f66fa5_18_TensorFactories_cu_047293c94cuda3std6ranges3__45__cpo4cendE)
_ZN49_INTERNAL_e9f66fa5_18_TensorFactories_cu_047293c94cuda3std6ranges3__45__cpo4cendE:
	.zero		1
	.type		_ZN49_INTERNAL_e9f66fa5_18_TensorFactories_cu_047293c94cuda3std3__45__cpo4rendE,@object
	.size		_ZN49_INTERNAL_e9f66fa5_18_TensorFactories_cu_047293c94cuda3std3__45__cpo4rendE,(_ZN49_INTERNAL_e9f66fa5_18_TensorFactories_cu_047293c94cuda3std6ranges3__45__cpo4prevE - _ZN49_INTERNAL_e9f66fa5_18_TensorFactories_cu_047293c94cuda3std3__45__cpo4rendE)
_ZN49_INTERNAL_e9f66fa5_18_TensorFactories_cu_047293c94cuda3std3__45__cpo4rendE:
	.zero		1
	.type		_ZN49_INTERNAL_e9f66fa5_18_TensorFactories_cu_047293c94cuda3std6ranges3__45__cpo4prevE,@object
	.size		_ZN49_INTERNAL_e9f66fa5_18_TensorFactories_cu_047293c94cuda3std6ranges3__45__cpo4prevE,(_ZN49_INTERNAL_e9f66fa5_18_TensorFactories_cu_047293c94cuda3std6ranges3__45__cpo9iter_moveE - _ZN49_INTERNAL_e9f66fa5_18_TensorFactories_cu_047293c94cuda3std6ranges3__45__cpo4prevE)
_ZN49_INTERNAL_e9f66fa5_18_TensorFactories_cu_047293c94cuda3std6ranges3__45__cpo4prevE:
	.zero		1
	.type		_ZN49_INTERNAL_e9f66fa5_18_TensorFactories_cu_047293c94cuda3std6ranges3__45__cpo9iter_moveE,@object
	.size		_ZN49_INTERNAL_e9f66fa5_18_TensorFactories_cu_047293c94cuda3std6ranges3__45__cpo9iter_moveE,(.L_13 - _ZN49_INTERNAL_e9f66fa5_18_TensorFactories_cu_047293c94cuda3std6ranges3__45__cpo9iter_moveE)
_ZN49_INTERNAL_e9f66fa5_18_TensorFactories_cu_047293c94cuda3std6ranges3__45__cpo9iter_moveE:
	.zero		1
.L_13:


//--------------------- .nv.constant0._ZN2at6native19triu_indices_kernelIlEEvPT_lllll --------------------------
	.section	.nv.constant0._ZN2at6native19triu_indices_kernelIlEEvPT_lllll,"a",@progbits
	.sectionflags	@""
	.align	4
.nv.constant0._ZN2at6native19triu_indices_kernelIlEEvPT_lllll:
	.zero		944


//--------------------- .nv.constant0._ZN2at6native19triu_indices_kernelIiEEvPT_lllll --------------------------
	.section	.nv.constant0._ZN2at6native19triu_indices_kernelIiEEvPT_lllll,"a",@progbits
	.sectionflags	@""
	.align	4
.nv.constant0._ZN2at6native19triu_indices_kernelIiEEvPT_lllll:
	.zero		944


//--------------------- .nv.constant0._ZN2at6native19tril_indices_kernelIlEEvPT_lllll --------------------------
	.section	.nv.constant0._ZN2at6native19tril_indices_kernelIlEEvPT_lllll,"a",@progbits
	.sectionflags	@""
	.align	4
.nv.constant0._ZN2at6native19tril_indices_kernelIlEEvPT_lllll:
	.zero		944


//--------------------- .nv.constant0._ZN2at6native19tril_indices_kernelIiEEvPT_lllll --------------------------
	.section	.nv.constant0._ZN2at6native19tril_indices_kernelIiEEvPT_lllll,"a",@progbits
	.sectionflags	@""
	.align	4
.nv.constant0._ZN2at6native19tril_indices_kernelIiEEvPT_lllll:
	.zero		944


//--------------------- SYMBOLS --------------------------

	.type		.nv.reservedSmem.offset0,@object
	.size		.nv.reservedSmem.offset0,0x4
